//
// Generated by NVIDIA NVVM Compiler
//
// Compiler Build ID: CL-36424714
// Cuda compilation tools, release 13.0, V13.0.88
// Based on NVVM 20.0.0
//

.version 9.0
.target sm_100
.address_size 64

	// .globl	tr_from_hlc_f32
.shared .align 4 .b8 _ZZN34_INTERNAL_3c85c894_4_k_cu_e49a8fd216block_reduce_sumEfE9warp_sums[128];

.visible .entry tr_from_hlc_f32(
	.param .u64 .ptr .align 1 tr_from_hlc_f32_param_0,
	.param .u64 .ptr .align 1 tr_from_hlc_f32_param_1,
	.param .u64 .ptr .align 1 tr_from_hlc_f32_param_2,
	.param .u32 tr_from_hlc_f32_param_3,
	.param .u32 tr_from_hlc_f32_param_4,
	.param .u64 .ptr .align 1 tr_from_hlc_f32_param_5
)
{
	.reg .pred 	%p<6>;
	.reg .b32 	%r<12>;
	.reg .b32 	%f<18>;
	.reg .b64 	%rd<16>;

	ld.param.u64 	%rd5, [tr_from_hlc_f32_param_0];
	ld.param.u64 	%rd6, [tr_from_hlc_f32_param_1];
	ld.param.u64 	%rd7, [tr_from_hlc_f32_param_2];
	ld.param.u32 	%r6, [tr_from_hlc_f32_param_3];
	ld.param.u32 	%r7, [tr_from_hlc_f32_param_4];
	ld.param.u64 	%rd8, [tr_from_hlc_f32_param_5];
	mov.u32 	%r8, %ctaid.x;
	mov.u32 	%r1, %ntid.x;
	mov.u32 	%r9, %tid.x;
	mad.lo.s32 	%r11, %r8, %r1, %r9;
	setp.ge.s32 	%p1, %r11, %r6;
	@%p1 bra 	$L__BB0_7;
	mov.u32 	%r10, %nctaid.x;
	mul.lo.s32 	%r3, %r1, %r10;
	cvta.to.global.u64 	%rd1, %rd5;
	cvta.to.global.u64 	%rd2, %rd6;
	cvta.to.global.u64 	%rd3, %rd7;
	cvta.to.global.u64 	%rd4, %rd8;
$L__BB0_2:
	setp.lt.s32 	%p2, %r11, %r7;
	mov.f32 	%f17, 0f00000000;
	@%p2 bra 	$L__BB0_6;
	mul.wide.s32 	%rd9, %r11, 4;
	add.s64 	%rd10, %rd1, %rd9;
	ld.global.nc.f32 	%f1, [%rd10];
	add.s64 	%rd11, %rd2, %rd9;
	ld.global.nc.f32 	%f2, [%rd11];
	setp.eq.s32 	%p3, %r11, %r7;
	mov.f32 	%f16, 0f00000000;
	@%p3 bra 	$L__BB0_5;
	add.s64 	%rd13, %rd3, %rd9;
	ld.global.nc.f32 	%f16, [%rd13+-4];
$L__BB0_5:
	setp.eq.s32 	%p4, %r11, %r7;
	sub.f32 	%f9, %f1, %f2;
	sub.f32 	%f10, %f1, %f16;
	abs.f32 	%f11, %f10;
	sub.f32 	%f12, %f2, %f16;
	abs.f32 	%f13, %f12;
	max.f32 	%f14, %f11, %f13;
	max.f32 	%f15, %f9, %f14;
	selp.f32 	%f17, %f9, %f15, %p4;
$L__BB0_6:
	mul.wide.s32 	%rd14, %r11, 4;
	add.s64 	%rd15, %rd4, %rd14;
	st.global.f32 	[%rd15], %f17;
	add.s32 	%r11, %r11, %r3;
	setp.lt.s32 	%p5, %r11, %r6;
	@%p5 bra 	$L__BB0_2;
$L__BB0_7:
	ret;

}
	// .globl	exclusive_prefix_float2_from_tr
.visible .entry exclusive_prefix_float2_from_tr(
	.param .u64 .ptr .align 1 exclusive_prefix_float2_from_tr_param_0,
	.param .u32 exclusive_prefix_float2_from_tr_param_1,
	.param .u64 .ptr .align 1 exclusive_prefix_float2_from_tr_param_2
)
{
	.reg .pred 	%p<11>;
	.reg .b32 	%r<22>;
	.reg .b32 	%f<140>;
	.reg .b64 	%rd<25>;

	ld.param.u64 	%rd9, [exclusive_prefix_float2_from_tr_param_0];
	ld.param.u32 	%r12, [exclusive_prefix_float2_from_tr_param_1];
	ld.param.u64 	%rd10, [exclusive_prefix_float2_from_tr_param_2];
	cvta.to.global.u64 	%rd1, %rd9;
	cvta.to.global.u64 	%rd2, %rd10;
	mov.u32 	%r13, %ctaid.x;
	mov.u32 	%r14, %tid.x;
	or.b32  	%r15, %r13, %r14;
	setp.ne.s32 	%p1, %r15, 0;
	@%p1 bra 	$L__BB1_13;
	mov.f32 	%f15, 0f00000000;
	st.global.v2.f32 	[%rd2], {%f15, %f15};
	setp.lt.s32 	%p2, %r12, 1;
	@%p2 bra 	$L__BB1_13;
	and.b32  	%r1, %r12, 7;
	setp.lt.u32 	%p3, %r12, 8;
	mov.f32 	%f134, 0f00000000;
	mov.b32 	%r20, 0;
	mov.f32 	%f135, %f134;
	@%p3 bra 	$L__BB1_5;
	and.b32  	%r20, %r12, 2147483640;
	neg.s32 	%r18, %r20;
	add.s64 	%rd24, %rd1, 16;
	add.s64 	%rd23, %rd2, 32;
	mov.f32 	%f134, 0f00000000;
$L__BB1_4:
	.pragma "nounroll";
	ld.global.nc.f32 	%f18, [%rd24+-16];
	add.f32 	%f19, %f135, %f18;
	sub.f32 	%f20, %f19, %f135;
	sub.f32 	%f21, %f19, %f20;
	sub.f32 	%f22, %f135, %f21;
	sub.f32 	%f23, %f18, %f20;
	add.f32 	%f24, %f23, %f22;
	add.f32 	%f25, %f134, %f24;
	st.global.v2.f32 	[%rd23+-24], {%f19, %f25};
	ld.global.nc.f32 	%f26, [%rd24+-12];
	add.f32 	%f27, %f19, %f26;
	sub.f32 	%f28, %f27, %f19;
	sub.f32 	%f29, %f27, %f28;
	sub.f32 	%f30, %f19, %f29;
	sub.f32 	%f31, %f26, %f28;
	add.f32 	%f32, %f31, %f30;
	add.f32 	%f33, %f25, %f32;
	st.global.v2.f32 	[%rd23+-16], {%f27, %f33};
	ld.global.nc.f32 	%f34, [%rd24+-8];
	add.f32 	%f35, %f27, %f34;
	sub.f32 	%f36, %f35, %f27;
	sub.f32 	%f37, %f35, %f36;
	sub.f32 	%f38, %f27, %f37;
	sub.f32 	%f39, %f34, %f36;
	add.f32 	%f40, %f39, %f38;
	add.f32 	%f41, %f33, %f40;
	st.global.v2.f32 	[%rd23+-8], {%f35, %f41};
	ld.global.nc.f32 	%f42, [%rd24+-4];
	add.f32 	%f43, %f35, %f42;
	sub.f32 	%f44, %f43, %f35;
	sub.f32 	%f45, %f43, %f44;
	sub.f32 	%f46, %f35, %f45;
	sub.f32 	%f47, %f42, %f44;
	add.f32 	%f48, %f47, %f46;
	add.f32 	%f49, %f41, %f48;
	st.global.v2.f32 	[%rd23], {%f43, %f49};
	ld.global.nc.f32 	%f50, [%rd24];
	add.f32 	%f51, %f43, %f50;
	sub.f32 	%f52, %f51, %f43;
	sub.f32 	%f53, %f51, %f52;
	sub.f32 	%f54, %f43, %f53;
	sub.f32 	%f55, %f50, %f52;
	add.f32 	%f56, %f55, %f54;
	add.f32 	%f57, %f49, %f56;
	st.global.v2.f32 	[%rd23+8], {%f51, %f57};
	ld.global.nc.f32 	%f58, [%rd24+4];
	add.f32 	%f59, %f51, %f58;
	sub.f32 	%f60, %f59, %f51;
	sub.f32 	%f61, %f59, %f60;
	sub.f32 	%f62, %f51, %f61;
	sub.f32 	%f63, %f58, %f60;
	add.f32 	%f64, %f63, %f62;
	add.f32 	%f65, %f57, %f64;
	st.global.v2.f32 	[%rd23+16], {%f59, %f65};
	ld.global.nc.f32 	%f66, [%rd24+8];
	add.f32 	%f67, %f59, %f66;
	sub.f32 	%f68, %f67, %f59;
	sub.f32 	%f69, %f67, %f68;
	sub.f32 	%f70, %f59, %f69;
	sub.f32 	%f71, %f66, %f68;
	add.f32 	%f72, %f71, %f70;
	add.f32 	%f73, %f65, %f72;
	st.global.v2.f32 	[%rd23+24], {%f67, %f73};
	ld.global.nc.f32 	%f74, [%rd24+12];
	add.f32 	%f135, %f67, %f74;
	sub.f32 	%f75, %f135, %f67;
	sub.f32 	%f76, %f135, %f75;
	sub.f32 	%f77, %f67, %f76;
	sub.f32 	%f78, %f74, %f75;
	add.f32 	%f79, %f78, %f77;
	add.f32 	%f134, %f73, %f79;
	st.global.v2.f32 	[%rd23+32], {%f135, %f134};
	add.s32 	%r18, %r18, 8;
	add.s64 	%rd24, %rd24, 32;
	add.s64 	%rd23, %rd23, 64;
	setp.ne.s32 	%p4, %r18, 0;
	@%p4 bra 	$L__BB1_4;
$L__BB1_5:
	setp.eq.s32 	%p5, %r1, 0;
	@%p5 bra 	$L__BB1_13;
	and.b32  	%r7, %r12, 3;
	setp.lt.u32 	%p6, %r1, 4;
	@%p6 bra 	$L__BB1_8;
	mul.wide.u32 	%rd11, %r20, 4;
	add.s64 	%rd12, %rd1, %rd11;
	ld.global.nc.f32 	%f80, [%rd12];
	add.f32 	%f81, %f135, %f80;
	sub.f32 	%f82, %f81, %f135;
	sub.f32 	%f83, %f81, %f82;
	sub.f32 	%f84, %f135, %f83;
	sub.f32 	%f85, %f80, %f82;
	add.f32 	%f86, %f85, %f84;
	add.f32 	%f87, %f134, %f86;
	mul.wide.u32 	%rd13, %r20, 8;
	add.s64 	%rd14, %rd2, %rd13;
	st.global.v2.f32 	[%rd14+8], {%f81, %f87};
	ld.global.nc.f32 	%f88, [%rd12+4];
	add.f32 	%f89, %f81, %f88;
	sub.f32 	%f90, %f89, %f81;
	sub.f32 	%f91, %f89, %f90;
	sub.f32 	%f92, %f81, %f91;
	sub.f32 	%f93, %f88, %f90;
	add.f32 	%f94, %f93, %f92;
	add.f32 	%f95, %f87, %f94;
	st.global.v2.f32 	[%rd14+16], {%f89, %f95};
	ld.global.nc.f32 	%f96, [%rd12+8];
	add.f32 	%f97, %f89, %f96;
	sub.f32 	%f98, %f97, %f89;
	sub.f32 	%f99, %f97, %f98;
	sub.f32 	%f100, %f89, %f99;
	sub.f32 	%f101, %f96, %f98;
	add.f32 	%f102, %f101, %f100;
	add.f32 	%f103, %f95, %f102;
	st.global.v2.f32 	[%rd14+24], {%f97, %f103};
	ld.global.nc.f32 	%f104, [%rd12+12];
	add.f32 	%f135, %f97, %f104;
	sub.f32 	%f105, %f135, %f97;
	sub.f32 	%f106, %f135, %f105;
	sub.f32 	%f107, %f97, %f106;
	sub.f32 	%f108, %f104, %f105;
	add.f32 	%f109, %f108, %f107;
	add.f32 	%f134, %f103, %f109;
	add.s32 	%r20, %r20, 4;
	st.global.v2.f32 	[%rd14+32], {%f135, %f134};
$L__BB1_8:
	setp.eq.s32 	%p7, %r7, 0;
	@%p7 bra 	$L__BB1_13;
	setp.eq.s32 	%p8, %r7, 1;
	@%p8 bra 	$L__BB1_11;
	mul.wide.u32 	%rd15, %r20, 4;
	add.s64 	%rd16, %rd1, %rd15;
	ld.global.nc.f32 	%f110, [%rd16];
	add.f32 	%f111, %f135, %f110;
	sub.f32 	%f112, %f111, %f135;
	sub.f32 	%f113, %f111, %f112;
	sub.f32 	%f114, %f135, %f113;
	sub.f32 	%f115, %f110, %f112;
	add.f32 	%f116, %f115, %f114;
	add.f32 	%f117, %f134, %f116;
	mul.wide.u32 	%rd17, %r20, 8;
	add.s64 	%rd18, %rd2, %rd17;
	st.global.v2.f32 	[%rd18+8], {%f111, %f117};
	ld.global.nc.f32 	%f118, [%rd16+4];
	add.f32 	%f135, %f111, %f118;
	sub.f32 	%f119, %f135, %f111;
	sub.f32 	%f120, %f135, %f119;
	sub.f32 	%f121, %f111, %f120;
	sub.f32 	%f122, %f118, %f119;
	add.f32 	%f123, %f122, %f121;
	add.f32 	%f134, %f117, %f123;
	add.s32 	%r20, %r20, 2;
	st.global.v2.f32 	[%rd18+16], {%f135, %f134};
$L__BB1_11:
	and.b32  	%r17, %r12, 1;
	setp.eq.b32 	%p9, %r17, 1;
	not.pred 	%p10, %p9;
	@%p10 bra 	$L__BB1_13;
	mul.wide.u32 	%rd19, %r20, 4;
	add.s64 	%rd20, %rd1, %rd19;
	ld.global.nc.f32 	%f124, [%rd20];
	add.f32 	%f125, %f135, %f124;
	sub.f32 	%f126, %f125, %f135;
	sub.f32 	%f127, %f125, %f126;
	sub.f32 	%f128, %f135, %f127;
	sub.f32 	%f129, %f124, %f126;
	add.f32 	%f130, %f129, %f128;
	add.f32 	%f131, %f134, %f130;
	mul.wide.u32 	%rd21, %r20, 8;
	add.s64 	%rd22, %rd2, %rd21;
	st.global.v2.f32 	[%rd22+8], {%f125, %f131};
$L__BB1_13:
	ret;

}
	// .globl	atr_batch_unified_f32
.visible .entry atr_batch_unified_f32(
	.param .u64 .ptr .align 1 atr_batch_unified_f32_param_0,
	.param .u64 .ptr .align 1 atr_batch_unified_f32_param_1,
	.param .u64 .ptr .align 1 atr_batch_unified_f32_param_2,
	.param .u64 .ptr .align 1 atr_batch_unified_f32_param_3,
	.param .u64 .ptr .align 1 atr_batch_unified_f32_param_4,
	.param .u64 .ptr .align 1 atr_batch_unified_f32_param_5,
	.param .u64 .ptr .align 1 atr_batch_unified_f32_param_6,
	.param .u64 .ptr .align 1 atr_batch_unified_f32_param_7,
	.param .u32 atr_batch_unified_f32_param_8,
	.param .u32 atr_batch_unified_f32_param_9,
	.param .u32 atr_batch_unified_f32_param_10,
	.param .u64 .ptr .align 1 atr_batch_unified_f32_param_11
)
{
	.reg .pred 	%p<45>;
	.reg .b32 	%r<141>;
	.reg .b32 	%f<191>;
	.reg .b64 	%rd<64>;

	ld.param.u64 	%rd13, [atr_batch_unified_f32_param_0];
	ld.param.u64 	%rd14, [atr_batch_unified_f32_param_1];
	ld.param.u64 	%rd15, [atr_batch_unified_f32_param_2];
	ld.param.u64 	%rd8, [atr_batch_unified_f32_param_3];
	ld.param.u64 	%rd9, [atr_batch_unified_f32_param_4];
	ld.param.u64 	%rd11, [atr_batch_unified_f32_param_6];
	ld.param.u64 	%rd12, [atr_batch_unified_f32_param_7];
	ld.param.u32 	%r69, [atr_batch_unified_f32_param_8];
	ld.param.u32 	%r70, [atr_batch_unified_f32_param_9];
	ld.param.u32 	%r71, [atr_batch_unified_f32_param_10];
	ld.param.u64 	%rd16, [atr_batch_unified_f32_param_11];
	cvta.to.global.u64 	%rd1, %rd15;
	cvta.to.global.u64 	%rd2, %rd14;
	cvta.to.global.u64 	%rd3, %rd13;
	cvta.to.global.u64 	%rd4, %rd8;
	cvta.to.global.u64 	%rd5, %rd16;
	mov.u32 	%r1, %ctaid.x;
	setp.ge.s32 	%p1, %r1, %r71;
	@%p1 bra 	$L__BB2_41;
	ld.param.u64 	%rd63, [atr_batch_unified_f32_param_5];
	cvta.to.global.u64 	%rd17, %rd63;
	cvta.to.global.u64 	%rd18, %rd11;
	cvta.to.global.u64 	%rd19, %rd12;
	mul.wide.u32 	%rd20, %r1, 4;
	add.s64 	%rd21, %rd17, %rd20;
	ld.global.nc.u32 	%r2, [%rd21];
	add.s64 	%rd22, %rd18, %rd20;
	ld.global.nc.f32 	%f1, [%rd22];
	add.s64 	%rd23, %rd19, %rd20;
	ld.global.nc.u32 	%r72, [%rd23];
	setp.lt.s32 	%p2, %r2, 1;
	max.s32 	%r73, %r72, %r70;
	setp.ge.s32 	%p3, %r73, %r69;
	or.pred  	%p4, %p3, %p2;
	@%p4 bra 	$L__BB2_41;
	mul.lo.s32 	%r4, %r69, %r1;
	mov.u32 	%r5, %tid.x;
	setp.ge.s32 	%p5, %r5, %r72;
	@%p5 bra 	$L__BB2_5;
	mov.u32 	%r6, %ntid.x;
	mov.u32 	%r118, %r5;
$L__BB2_4:
	add.s32 	%r74, %r118, %r4;
	mul.wide.s32 	%rd24, %r74, 4;
	add.s64 	%rd25, %rd5, %rd24;
	mov.b32 	%r75, 2143289344;
	st.global.u32 	[%rd25], %r75;
	add.s32 	%r118, %r118, %r6;
	setp.lt.s32 	%p6, %r118, %r72;
	@%p6 bra 	$L__BB2_4;
$L__BB2_5:
	bar.sync 	0;
	setp.ne.s64 	%p7, %rd9, 0;
	@%p7 bra 	$L__BB2_22;
	setp.ge.u32 	%p9, %r5, %r2;
	mov.f32 	%f181, 0f00000000;
	@%p9 bra 	$L__BB2_10;
	setp.eq.s64 	%p10, %rd8, 0;
	mov.u32 	%r9, %ntid.x;
	mov.f32 	%f181, 0f00000000;
	@%p10 bra 	$L__BB2_18;
	mov.u32 	%r120, %r5;
$L__BB2_9:
	add.s32 	%r76, %r120, %r70;
	mul.wide.s32 	%rd31, %r76, 4;
	add.s64 	%rd32, %rd4, %rd31;
	ld.global.nc.f32 	%f68, [%rd32];
	add.f32 	%f181, %f181, %f68;
	add.s32 	%r120, %r120, %r9;
	setp.lt.s32 	%p11, %r120, %r2;
	@%p11 bra 	$L__BB2_9;
$L__BB2_10:
	and.b32  	%r15, %r5, 31;
	// begin inline asm
	activemask.b32 %r77;
	// end inline asm
	mov.b32 	%r78, %f181;
	shfl.sync.down.b32	%r79|%p15, %r78, 16, 31, %r77;
	mov.b32 	%f79, %r79;
	add.f32 	%f80, %f181, %f79;
	mov.b32 	%r80, %f80;
	shfl.sync.down.b32	%r81|%p16, %r80, 8, 31, %r77;
	mov.b32 	%f81, %r81;
	add.f32 	%f82, %f80, %f81;
	mov.b32 	%r82, %f82;
	shfl.sync.down.b32	%r83|%p17, %r82, 4, 31, %r77;
	mov.b32 	%f83, %r83;
	add.f32 	%f84, %f82, %f83;
	mov.b32 	%r84, %f84;
	shfl.sync.down.b32	%r85|%p18, %r84, 2, 31, %r77;
	mov.b32 	%f85, %r85;
	add.f32 	%f86, %f84, %f85;
	mov.b32 	%r86, %f86;
	shfl.sync.down.b32	%r87|%p19, %r86, 1, 31, %r77;
	mov.b32 	%f87, %r87;
	add.f32 	%f13, %f86, %f87;
	setp.ne.s32 	%p20, %r15, 0;
	@%p20 bra 	$L__BB2_12;
	shr.u32 	%r88, %r5, 3;
	mov.u32 	%r89, _ZZN34_INTERNAL_3c85c894_4_k_cu_e49a8fd216block_reduce_sumEfE9warp_sums;
	add.s32 	%r90, %r89, %r88;
	st.shared.f32 	[%r90], %f13;
$L__BB2_12:
	bar.sync 	0;
	setp.gt.u32 	%p21, %r5, 31;
	mov.f32 	%f183, 0f00000000;
	@%p21 bra 	$L__BB2_17;
	mov.u32 	%r91, %ntid.x;
	add.s32 	%r92, %r91, 31;
	shr.u32 	%r93, %r92, 5;
	setp.ge.u32 	%p22, %r15, %r93;
	mov.f32 	%f182, 0f00000000;
	@%p22 bra 	$L__BB2_15;
	shl.b32 	%r94, %r15, 2;
	mov.u32 	%r95, _ZZN34_INTERNAL_3c85c894_4_k_cu_e49a8fd216block_reduce_sumEfE9warp_sums;
	add.s32 	%r96, %r95, %r94;
	ld.shared.f32 	%f182, [%r96];
$L__BB2_15:
	// begin inline asm
	activemask.b32 %r97;
	// end inline asm
	mov.b32 	%r98, %f182;
	shfl.sync.down.b32	%r99|%p23, %r98, 16, 31, %r97;
	mov.b32 	%f91, %r99;
	add.f32 	%f92, %f182, %f91;
	mov.b32 	%r100, %f92;
	shfl.sync.down.b32	%r101|%p24, %r100, 8, 31, %r97;
	mov.b32 	%f93, %r101;
	add.f32 	%f94, %f92, %f93;
	mov.b32 	%r102, %f94;
	shfl.sync.down.b32	%r103|%p25, %r102, 4, 31, %r97;
	mov.b32 	%f95, %r103;
	add.f32 	%f96, %f94, %f95;
	mov.b32 	%r104, %f96;
	shfl.sync.down.b32	%r105|%p26, %r104, 2, 31, %r97;
	mov.b32 	%f97, %r105;
	add.f32 	%f98, %f96, %f97;
	mov.b32 	%r106, %f98;
	shfl.sync.down.b32	%r107|%p27, %r106, 1, 31, %r97;
	mov.b32 	%f99, %r107;
	add.f32 	%f16, %f98, %f99;
	setp.ne.s32 	%p28, %r5, 0;
	mov.f32 	%f183, 0f00000000;
	@%p28 bra 	$L__BB2_17;
	cvt.rn.f32.u32 	%f100, %r2;
	div.rn.f32 	%f183, %f16, %f100;
$L__BB2_17:
	bar.sync 	0;
	bra.uni 	$L__BB2_25;
$L__BB2_18:
	mov.u32 	%r119, %r5;
$L__BB2_19:
	add.s32 	%r11, %r119, %r70;
	mul.wide.s32 	%rd33, %r11, 4;
	add.s64 	%rd34, %rd3, %rd33;
	ld.global.nc.f32 	%f3, [%rd34];
	add.s64 	%rd35, %rd2, %rd33;
	ld.global.nc.f32 	%f4, [%rd35];
	setp.eq.s32 	%p12, %r119, 0;
	mov.f32 	%f178, 0f00000000;
	@%p12 bra 	$L__BB2_21;
	add.s64 	%rd37, %rd1, %rd33;
	ld.global.nc.f32 	%f178, [%rd37+-4];
$L__BB2_21:
	sub.f32 	%f71, %f3, %f4;
	sub.f32 	%f72, %f3, %f178;
	abs.f32 	%f73, %f72;
	sub.f32 	%f74, %f4, %f178;
	abs.f32 	%f75, %f74;
	max.f32 	%f76, %f73, %f75;
	max.f32 	%f77, %f71, %f76;
	selp.f32 	%f78, %f71, %f77, %p12;
	add.f32 	%f181, %f181, %f78;
	add.s32 	%r119, %r119, %r9;
	setp.lt.s32 	%p14, %r119, %r2;
	@%p14 bra 	$L__BB2_19;
	bra.uni 	$L__BB2_10;
$L__BB2_22:
	setp.ne.s32 	%p8, %r5, 0;
	mov.f32 	%f183, 0f00000000;
	@%p8 bra 	$L__BB2_24;
	cvta.to.global.u64 	%rd26, %rd9;
	mul.wide.s32 	%rd27, %r72, 8;
	add.s64 	%rd28, %rd26, %rd27;
	ld.global.nc.v2.f32 	{%f31, %f32}, [%rd28+8];
	mul.wide.s32 	%rd29, %r70, 8;
	add.s64 	%rd30, %rd26, %rd29;
	ld.global.nc.v2.f32 	{%f33, %f34}, [%rd30];
	add.f32 	%f35, %f31, 0f00000000;
	sub.f32 	%f36, %f35, %f35;
	add.f32 	%f37, %f36, 0f00000000;
	sub.f32 	%f38, %f31, %f35;
	add.f32 	%f39, %f38, %f37;
	add.f32 	%f40, %f39, 0f00000000;
	add.f32 	%f41, %f35, %f32;
	sub.f32 	%f42, %f41, %f35;
	sub.f32 	%f43, %f42, %f41;
	add.f32 	%f44, %f35, %f43;
	sub.f32 	%f45, %f32, %f42;
	add.f32 	%f46, %f45, %f44;
	add.f32 	%f47, %f40, %f46;
	neg.f32 	%f48, %f33;
	sub.f32 	%f49, %f41, %f33;
	sub.f32 	%f50, %f49, %f41;
	sub.f32 	%f51, %f50, %f49;
	add.f32 	%f52, %f41, %f51;
	sub.f32 	%f53, %f48, %f50;
	add.f32 	%f54, %f53, %f52;
	add.f32 	%f55, %f47, %f54;
	neg.f32 	%f56, %f34;
	sub.f32 	%f57, %f49, %f34;
	sub.f32 	%f58, %f57, %f49;
	sub.f32 	%f59, %f58, %f57;
	add.f32 	%f60, %f49, %f59;
	sub.f32 	%f61, %f56, %f58;
	add.f32 	%f62, %f61, %f60;
	add.f32 	%f63, %f55, %f62;
	add.f32 	%f64, %f57, %f63;
	cvt.rn.f32.u32 	%f65, %r2;
	div.rn.f32 	%f183, %f64, %f65;
$L__BB2_24:
	bar.sync 	0;
$L__BB2_25:
	setp.ne.s32 	%p29, %r5, 0;
	@%p29 bra 	$L__BB2_41;
	add.s32 	%r16, %r72, %r4;
	mul.wide.s32 	%rd38, %r16, 4;
	add.s64 	%rd39, %rd5, %rd38;
	st.global.f32 	[%rd39], %f183;
	add.s32 	%r126, %r72, 1;
	setp.ge.s32 	%p30, %r126, %r69;
	@%p30 bra 	$L__BB2_41;
	setp.ne.s64 	%p31, %rd8, 0;
	@%p31 bra 	$L__BB2_34;
	not.b32 	%r112, %r72;
	add.s32 	%r113, %r69, %r112;
	and.b32  	%r18, %r113, 3;
	setp.eq.s32 	%p36, %r18, 0;
	mov.u32 	%r132, %r72;
	@%p36 bra 	$L__BB2_31;
	neg.s32 	%r124, %r18;
	add.s32 	%r123, %r16, 1;
	sub.s32 	%r122, %r72, %r70;
	mov.u32 	%r121, %r72;
$L__BB2_30:
	.pragma "nounroll";
	mov.u32 	%r132, %r126;
	mul.wide.s32 	%rd48, %r123, 4;
	add.s64 	%rd49, %rd5, %rd48;
	mul.wide.s32 	%rd50, %r132, 4;
	add.s64 	%rd51, %rd2, %rd50;
	add.s64 	%rd52, %rd3, %rd50;
	mul.wide.s32 	%rd53, %r121, 4;
	add.s64 	%rd54, %rd1, %rd53;
	ld.global.nc.f32 	%f114, [%rd52];
	ld.global.nc.f32 	%f115, [%rd51];
	ld.global.nc.f32 	%f116, [%rd54];
	sub.f32 	%f117, %f114, %f115;
	sub.f32 	%f118, %f114, %f116;
	abs.f32 	%f119, %f118;
	sub.f32 	%f120, %f115, %f116;
	abs.f32 	%f121, %f120;
	max.f32 	%f122, %f119, %f121;
	max.f32 	%f123, %f117, %f122;
	add.s32 	%r122, %r122, 1;
	setp.eq.s32 	%p37, %r122, 0;
	selp.f32 	%f124, %f117, %f123, %p37;
	sub.f32 	%f125, %f124, %f183;
	fma.rn.f32 	%f183, %f125, %f1, %f183;
	st.global.f32 	[%rd49], %f183;
	add.s32 	%r126, %r132, 1;
	add.s32 	%r124, %r124, 1;
	setp.ne.s32 	%p38, %r124, 0;
	add.s32 	%r123, %r123, 1;
	add.s32 	%r121, %r121, 1;
	@%p38 bra 	$L__BB2_30;
$L__BB2_31:
	sub.s32 	%r114, %r69, %r72;
	add.s32 	%r115, %r114, -2;
	setp.lt.u32 	%p39, %r115, 3;
	@%p39 bra 	$L__BB2_41;
	sub.s32 	%r131, %r126, %r69;
	not.b32 	%r116, %r126;
	add.s32 	%r130, %r116, %r70;
	add.s32 	%r129, %r126, 1;
	add.s32 	%r128, %r126, %r4;
$L__BB2_33:
	add.s32 	%r117, %r129, -1;
	mul.wide.s32 	%rd55, %r117, 4;
	add.s64 	%rd56, %rd3, %rd55;
	ld.global.nc.f32 	%f126, [%rd56];
	add.s64 	%rd57, %rd2, %rd55;
	ld.global.nc.f32 	%f127, [%rd57];
	mul.wide.s32 	%rd58, %r132, 4;
	add.s64 	%rd59, %rd1, %rd58;
	ld.global.nc.f32 	%f128, [%rd59];
	sub.f32 	%f129, %f126, %f127;
	sub.f32 	%f130, %f126, %f128;
	abs.f32 	%f131, %f130;
	sub.f32 	%f132, %f127, %f128;
	abs.f32 	%f133, %f132;
	max.f32 	%f134, %f131, %f133;
	max.f32 	%f135, %f129, %f134;
	setp.eq.s32 	%p40, %r130, -1;
	selp.f32 	%f136, %f129, %f135, %p40;
	sub.f32 	%f137, %f136, %f183;
	fma.rn.f32 	%f138, %f137, %f1, %f183;
	mul.wide.s32 	%rd60, %r128, 4;
	add.s64 	%rd61, %rd5, %rd60;
	st.global.f32 	[%rd61], %f138;
	ld.global.nc.f32 	%f139, [%rd56+4];
	ld.global.nc.f32 	%f140, [%rd57+4];
	add.s64 	%rd62, %rd1, %rd55;
	ld.global.nc.f32 	%f141, [%rd62];
	sub.f32 	%f142, %f139, %f140;
	sub.f32 	%f143, %f139, %f141;
	abs.f32 	%f144, %f143;
	sub.f32 	%f145, %f140, %f141;
	abs.f32 	%f146, %f145;
	max.f32 	%f147, %f144, %f146;
	max.f32 	%f148, %f142, %f147;
	setp.eq.s32 	%p41, %r130, 0;
	selp.f32 	%f149, %f142, %f148, %p41;
	sub.f32 	%f150, %f149, %f138;
	fma.rn.f32 	%f151, %f150, %f1, %f138;
	st.global.f32 	[%rd61+4], %f151;
	ld.global.nc.f32 	%f152, [%rd56+8];
	ld.global.nc.f32 	%f153, [%rd57+8];
	ld.global.nc.f32 	%f154, [%rd62+4];
	sub.f32 	%f155, %f152, %f153;
	sub.f32 	%f156, %f152, %f154;
	abs.f32 	%f157, %f156;
	sub.f32 	%f158, %f153, %f154;
	abs.f32 	%f159, %f158;
	max.f32 	%f160, %f157, %f159;
	max.f32 	%f161, %f155, %f160;
	setp.eq.s32 	%p42, %r130, 1;
	selp.f32 	%f162, %f155, %f161, %p42;
	sub.f32 	%f163, %f162, %f151;
	fma.rn.f32 	%f164, %f163, %f1, %f151;
	st.global.f32 	[%rd61+8], %f164;
	add.s32 	%r132, %r129, 2;
	ld.global.nc.f32 	%f165, [%rd56+12];
	ld.global.nc.f32 	%f166, [%rd57+12];
	ld.global.nc.f32 	%f167, [%rd62+8];
	sub.f32 	%f168, %f165, %f166;
	sub.f32 	%f169, %f165, %f167;
	abs.f32 	%f170, %f169;
	sub.f32 	%f171, %f166, %f167;
	abs.f32 	%f172, %f171;
	max.f32 	%f173, %f170, %f172;
	max.f32 	%f174, %f168, %f173;
	setp.eq.s32 	%p43, %r130, 2;
	selp.f32 	%f175, %f168, %f174, %p43;
	sub.f32 	%f176, %f175, %f164;
	fma.rn.f32 	%f183, %f176, %f1, %f164;
	st.global.f32 	[%rd61+12], %f183;
	add.s32 	%r131, %r131, 4;
	add.s32 	%r130, %r130, -4;
	add.s32 	%r129, %r129, 4;
	add.s32 	%r128, %r128, 4;
	setp.eq.s32 	%p44, %r131, 0;
	@%p44 bra 	$L__BB2_41;
	bra.uni 	$L__BB2_33;
$L__BB2_34:
	not.b32 	%r108, %r72;
	add.s32 	%r109, %r69, %r108;
	and.b32  	%r48, %r109, 3;
	setp.eq.s32 	%p32, %r48, 0;
	@%p32 bra 	$L__BB2_38;
	neg.s32 	%r135, %r48;
	add.s32 	%r133, %r16, 1;
	mov.u32 	%r134, %r72;
$L__BB2_36:
	.pragma "nounroll";
	mul.wide.s32 	%rd40, %r133, 4;
	add.s64 	%rd41, %rd5, %rd40;
	mul.wide.s32 	%rd42, %r126, 4;
	add.s64 	%rd43, %rd4, %rd42;
	ld.global.nc.f32 	%f101, [%rd43];
	sub.f32 	%f102, %f101, %f183;
	fma.rn.f32 	%f183, %f102, %f1, %f183;
	st.global.f32 	[%rd41], %f183;
	add.s32 	%r126, %r126, 1;
	add.s32 	%r135, %r135, 1;
	setp.ne.s32 	%p33, %r135, 0;
	add.s32 	%r134, %r134, 1;
	add.s32 	%r133, %r133, 1;
	@%p33 bra 	$L__BB2_36;
	add.s32 	%r126, %r134, 1;
$L__BB2_38:
	sub.s32 	%r110, %r69, %r72;
	add.s32 	%r111, %r110, -2;
	setp.lt.u32 	%p34, %r111, 3;
	@%p34 bra 	$L__BB2_41;
	sub.s32 	%r139, %r126, %r69;
	add.s64 	%rd6, %rd5, 8;
	add.s32 	%r138, %r126, %r4;
	add.s64 	%rd7, %rd4, 8;
$L__BB2_40:
	mul.wide.s32 	%rd44, %r138, 4;
	add.s64 	%rd45, %rd6, %rd44;
	mul.wide.s32 	%rd46, %r126, 4;
	add.s64 	%rd47, %rd7, %rd46;
	ld.global.nc.f32 	%f103, [%rd47+-8];
	sub.f32 	%f104, %f103, %f183;
	fma.rn.f32 	%f105, %f104, %f1, %f183;
	st.global.f32 	[%rd45+-8], %f105;
	ld.global.nc.f32 	%f106, [%rd47+-4];
	sub.f32 	%f107, %f106, %f105;
	fma.rn.f32 	%f108, %f107, %f1, %f105;
	st.global.f32 	[%rd45+-4], %f108;
	ld.global.nc.f32 	%f109, [%rd47];
	sub.f32 	%f110, %f109, %f108;
	fma.rn.f32 	%f111, %f110, %f1, %f108;
	st.global.f32 	[%rd45], %f111;
	ld.global.nc.f32 	%f112, [%rd47+4];
	sub.f32 	%f113, %f112, %f111;
	fma.rn.f32 	%f183, %f113, %f1, %f111;
	st.global.f32 	[%rd45+4], %f183;
	add.s32 	%r126, %r126, 4;
	add.s32 	%r139, %r139, 4;
	add.s32 	%r138, %r138, 4;
	setp.ne.s32 	%p35, %r139, 0;
	@%p35 bra 	$L__BB2_40;
$L__BB2_41:
	ret;

}
	// .globl	atr_batch_f32
.visible .entry atr_batch_f32(
	.param .u64 .ptr .align 1 atr_batch_f32_param_0,
	.param .u64 .ptr .align 1 atr_batch_f32_param_1,
	.param .u64 .ptr .align 1 atr_batch_f32_param_2,
	.param .u64 .ptr .align 1 atr_batch_f32_param_3,
	.param .u64 .ptr .align 1 atr_batch_f32_param_4,
	.param .u64 .ptr .align 1 atr_batch_f32_param_5,
	.param .u32 atr_batch_f32_param_6,
	.param .u32 atr_batch_f32_param_7,
	.param .u32 atr_batch_f32_param_8,
	.param .u64 .ptr .align 1 atr_batch_f32_param_9
)
{
	.reg .pred 	%p<35>;
	.reg .b32 	%r<104>;
	.reg .b32 	%f<120>;
	.reg .b64 	%rd<43>;

	ld.param.u64 	%rd8, [atr_batch_f32_param_0];
	ld.param.u64 	%rd9, [atr_batch_f32_param_1];
	ld.param.u64 	%rd10, [atr_batch_f32_param_2];
	ld.param.u64 	%rd5, [atr_batch_f32_param_3];
	ld.param.u64 	%rd6, [atr_batch_f32_param_4];
	ld.param.u64 	%rd7, [atr_batch_f32_param_5];
	ld.param.u32 	%r46, [atr_batch_f32_param_6];
	ld.param.u32 	%r47, [atr_batch_f32_param_7];
	ld.param.u32 	%r48, [atr_batch_f32_param_8];
	ld.param.u64 	%rd11, [atr_batch_f32_param_9];
	cvta.to.global.u64 	%rd1, %rd10;
	cvta.to.global.u64 	%rd2, %rd9;
	cvta.to.global.u64 	%rd3, %rd8;
	cvta.to.global.u64 	%rd4, %rd11;
	mov.u32 	%r1, %ctaid.x;
	setp.ge.s32 	%p1, %r1, %r48;
	@%p1 bra 	$L__BB3_23;
	cvta.to.global.u64 	%rd12, %rd5;
	cvta.to.global.u64 	%rd13, %rd6;
	cvta.to.global.u64 	%rd14, %rd7;
	mul.wide.u32 	%rd15, %r1, 4;
	add.s64 	%rd16, %rd12, %rd15;
	ld.global.nc.u32 	%r2, [%rd16];
	add.s64 	%rd17, %rd13, %rd15;
	ld.global.nc.f32 	%f1, [%rd17];
	add.s64 	%rd18, %rd14, %rd15;
	ld.global.nc.u32 	%r49, [%rd18];
	setp.lt.s32 	%p2, %r2, 1;
	max.s32 	%r50, %r49, %r47;
	setp.ge.s32 	%p3, %r50, %r46;
	or.pred  	%p4, %p3, %p2;
	@%p4 bra 	$L__BB3_23;
	mul.lo.s32 	%r4, %r46, %r1;
	mov.u32 	%r5, %tid.x;
	setp.ge.s32 	%p5, %r5, %r49;
	@%p5 bra 	$L__BB3_5;
	mov.u32 	%r6, %ntid.x;
	mov.u32 	%r90, %r5;
$L__BB3_4:
	add.s32 	%r51, %r90, %r4;
	mul.wide.s32 	%rd19, %r51, 4;
	add.s64 	%rd20, %rd4, %rd19;
	mov.b32 	%r52, 2143289344;
	st.global.u32 	[%rd20], %r52;
	add.s32 	%r90, %r90, %r6;
	setp.lt.s32 	%p6, %r90, %r49;
	@%p6 bra 	$L__BB3_4;
$L__BB3_5:
	bar.sync 	0;
	setp.ge.u32 	%p7, %r5, %r2;
	mov.f32 	%f115, 0f00000000;
	@%p7 bra 	$L__BB3_10;
	mov.f32 	%f115, 0f00000000;
	mov.u32 	%r9, %ntid.x;
	mov.u32 	%r91, %r5;
$L__BB3_7:
	add.s32 	%r11, %r91, %r47;
	mul.wide.s32 	%rd21, %r11, 4;
	add.s64 	%rd22, %rd3, %rd21;
	ld.global.nc.f32 	%f3, [%rd22];
	add.s64 	%rd23, %rd2, %rd21;
	ld.global.nc.f32 	%f4, [%rd23];
	setp.eq.s32 	%p8, %r91, 0;
	mov.f32 	%f114, 0f00000000;
	@%p8 bra 	$L__BB3_9;
	add.s64 	%rd25, %rd1, %rd21;
	ld.global.nc.f32 	%f114, [%rd25+-4];
$L__BB3_9:
	setp.eq.s32 	%p9, %r91, 0;
	sub.f32 	%f22, %f3, %f4;
	sub.f32 	%f23, %f3, %f114;
	abs.f32 	%f24, %f23;
	sub.f32 	%f25, %f4, %f114;
	abs.f32 	%f26, %f25;
	max.f32 	%f27, %f24, %f26;
	max.f32 	%f28, %f22, %f27;
	selp.f32 	%f29, %f22, %f28, %p9;
	add.f32 	%f115, %f115, %f29;
	add.s32 	%r91, %r91, %r9;
	setp.lt.s32 	%p10, %r91, %r2;
	@%p10 bra 	$L__BB3_7;
$L__BB3_10:
	and.b32  	%r13, %r5, 31;
	// begin inline asm
	activemask.b32 %r53;
	// end inline asm
	mov.b32 	%r54, %f115;
	shfl.sync.down.b32	%r55|%p11, %r54, 16, 31, %r53;
	mov.b32 	%f30, %r55;
	add.f32 	%f31, %f115, %f30;
	mov.b32 	%r56, %f31;
	shfl.sync.down.b32	%r57|%p12, %r56, 8, 31, %r53;
	mov.b32 	%f32, %r57;
	add.f32 	%f33, %f31, %f32;
	mov.b32 	%r58, %f33;
	shfl.sync.down.b32	%r59|%p13, %r58, 4, 31, %r53;
	mov.b32 	%f34, %r59;
	add.f32 	%f35, %f33, %f34;
	mov.b32 	%r60, %f35;
	shfl.sync.down.b32	%r61|%p14, %r60, 2, 31, %r53;
	mov.b32 	%f36, %r61;
	add.f32 	%f37, %f35, %f36;
	mov.b32 	%r62, %f37;
	shfl.sync.down.b32	%r63|%p15, %r62, 1, 31, %r53;
	mov.b32 	%f38, %r63;
	add.f32 	%f9, %f37, %f38;
	setp.ne.s32 	%p16, %r13, 0;
	@%p16 bra 	$L__BB3_12;
	shr.u32 	%r64, %r5, 3;
	mov.u32 	%r65, _ZZN34_INTERNAL_3c85c894_4_k_cu_e49a8fd216block_reduce_sumEfE9warp_sums;
	add.s32 	%r66, %r65, %r64;
	st.shared.f32 	[%r66], %f9;
$L__BB3_12:
	bar.sync 	0;
	setp.gt.u32 	%p17, %r5, 31;
	@%p17 bra 	$L__BB3_23;
	mov.u32 	%r67, %ntid.x;
	add.s32 	%r68, %r67, 31;
	shr.u32 	%r69, %r68, 5;
	setp.ge.u32 	%p18, %r13, %r69;
	mov.f32 	%f116, 0f00000000;
	@%p18 bra 	$L__BB3_15;
	shl.b32 	%r70, %r13, 2;
	mov.u32 	%r71, _ZZN34_INTERNAL_3c85c894_4_k_cu_e49a8fd216block_reduce_sumEfE9warp_sums;
	add.s32 	%r72, %r71, %r70;
	ld.shared.f32 	%f116, [%r72];
$L__BB3_15:
	// begin inline asm
	activemask.b32 %r73;
	// end inline asm
	mov.b32 	%r74, %f116;
	shfl.sync.down.b32	%r75|%p19, %r74, 16, 31, %r73;
	mov.b32 	%f40, %r75;
	add.f32 	%f41, %f116, %f40;
	mov.b32 	%r76, %f41;
	shfl.sync.down.b32	%r77|%p20, %r76, 8, 31, %r73;
	mov.b32 	%f42, %r77;
	add.f32 	%f43, %f41, %f42;
	mov.b32 	%r78, %f43;
	shfl.sync.down.b32	%r79|%p21, %r78, 4, 31, %r73;
	mov.b32 	%f44, %r79;
	add.f32 	%f45, %f43, %f44;
	mov.b32 	%r80, %f45;
	shfl.sync.down.b32	%r81|%p22, %r80, 2, 31, %r73;
	mov.b32 	%f46, %r81;
	add.f32 	%f47, %f45, %f46;
	mov.b32 	%r82, %f47;
	shfl.sync.down.b32	%r83|%p23, %r82, 1, 31, %r73;
	mov.b32 	%f48, %r83;
	add.f32 	%f12, %f47, %f48;
	setp.ne.s32 	%p24, %r5, 0;
	@%p24 bra 	$L__BB3_23;
	cvt.rn.f32.u32 	%f49, %r2;
	div.rn.f32 	%f118, %f12, %f49;
	add.s32 	%r14, %r49, %r4;
	mul.wide.s32 	%rd26, %r14, 4;
	add.s64 	%rd27, %rd4, %rd26;
	st.global.f32 	[%rd27], %f118;
	add.s32 	%r97, %r49, 1;
	setp.ge.s32 	%p25, %r97, %r46;
	@%p25 bra 	$L__BB3_23;
	not.b32 	%r84, %r49;
	add.s32 	%r85, %r46, %r84;
	and.b32  	%r16, %r85, 3;
	setp.eq.s32 	%p26, %r16, 0;
	mov.u32 	%r103, %r49;
	@%p26 bra 	$L__BB3_20;
	neg.s32 	%r95, %r16;
	add.s32 	%r94, %r14, 1;
	sub.s32 	%r93, %r49, %r47;
	mov.u32 	%r92, %r49;
$L__BB3_19:
	.pragma "nounroll";
	mov.u32 	%r103, %r97;
	mul.wide.s32 	%rd28, %r94, 4;
	add.s64 	%rd29, %rd4, %rd28;
	mul.wide.s32 	%rd30, %r103, 4;
	add.s64 	%rd31, %rd2, %rd30;
	add.s64 	%rd32, %rd3, %rd30;
	mul.wide.s32 	%rd33, %r92, 4;
	add.s64 	%rd34, %rd1, %rd33;
	ld.global.nc.f32 	%f50, [%rd32];
	ld.global.nc.f32 	%f51, [%rd31];
	ld.global.nc.f32 	%f52, [%rd34];
	sub.f32 	%f53, %f50, %f51;
	sub.f32 	%f54, %f50, %f52;
	abs.f32 	%f55, %f54;
	sub.f32 	%f56, %f51, %f52;
	abs.f32 	%f57, %f56;
	max.f32 	%f58, %f55, %f57;
	max.f32 	%f59, %f53, %f58;
	add.s32 	%r93, %r93, 1;
	setp.eq.s32 	%p27, %r93, 0;
	selp.f32 	%f60, %f53, %f59, %p27;
	sub.f32 	%f61, %f60, %f118;
	fma.rn.f32 	%f118, %f61, %f1, %f118;
	st.global.f32 	[%rd29], %f118;
	add.s32 	%r97, %r103, 1;
	add.s32 	%r95, %r95, 1;
	setp.ne.s32 	%p28, %r95, 0;
	add.s32 	%r94, %r94, 1;
	add.s32 	%r92, %r92, 1;
	@%p28 bra 	$L__BB3_19;
$L__BB3_20:
	sub.s32 	%r86, %r46, %r49;
	add.s32 	%r87, %r86, -2;
	setp.lt.u32 	%p29, %r87, 3;
	@%p29 bra 	$L__BB3_23;
	sub.s32 	%r102, %r97, %r46;
	not.b32 	%r88, %r97;
	add.s32 	%r101, %r88, %r47;
	add.s32 	%r100, %r97, 1;
	add.s32 	%r99, %r97, %r4;
$L__BB3_22:
	add.s32 	%r89, %r100, -1;
	mul.wide.s32 	%rd35, %r89, 4;
	add.s64 	%rd36, %rd3, %rd35;
	ld.global.nc.f32 	%f62, [%rd36];
	add.s64 	%rd37, %rd2, %rd35;
	ld.global.nc.f32 	%f63, [%rd37];
	mul.wide.s32 	%rd38, %r103, 4;
	add.s64 	%rd39, %rd1, %rd38;
	ld.global.nc.f32 	%f64, [%rd39];
	sub.f32 	%f65, %f62, %f63;
	sub.f32 	%f66, %f62, %f64;
	abs.f32 	%f67, %f66;
	sub.f32 	%f68, %f63, %f64;
	abs.f32 	%f69, %f68;
	max.f32 	%f70, %f67, %f69;
	max.f32 	%f71, %f65, %f70;
	setp.eq.s32 	%p30, %r101, -1;
	selp.f32 	%f72, %f65, %f71, %p30;
	sub.f32 	%f73, %f72, %f118;
	fma.rn.f32 	%f74, %f73, %f1, %f118;
	mul.wide.s32 	%rd40, %r99, 4;
	add.s64 	%rd41, %rd4, %rd40;
	st.global.f32 	[%rd41], %f74;
	ld.global.nc.f32 	%f75, [%rd36+4];
	ld.global.nc.f32 	%f76, [%rd37+4];
	add.s64 	%rd42, %rd1, %rd35;
	ld.global.nc.f32 	%f77, [%rd42];
	sub.f32 	%f78, %f75, %f76;
	sub.f32 	%f79, %f75, %f77;
	abs.f32 	%f80, %f79;
	sub.f32 	%f81, %f76, %f77;
	abs.f32 	%f82, %f81;
	max.f32 	%f83, %f80, %f82;
	max.f32 	%f84, %f78, %f83;
	setp.eq.s32 	%p31, %r101, 0;
	selp.f32 	%f85, %f78, %f84, %p31;
	sub.f32 	%f86, %f85, %f74;
	fma.rn.f32 	%f87, %f86, %f1, %f74;
	st.global.f32 	[%rd41+4], %f87;
	ld.global.nc.f32 	%f88, [%rd36+8];
	ld.global.nc.f32 	%f89, [%rd37+8];
	ld.global.nc.f32 	%f90, [%rd42+4];
	sub.f32 	%f91, %f88, %f89;
	sub.f32 	%f92, %f88, %f90;
	abs.f32 	%f93, %f92;
	sub.f32 	%f94, %f89, %f90;
	abs.f32 	%f95, %f94;
	max.f32 	%f96, %f93, %f95;
	max.f32 	%f97, %f91, %f96;
	setp.eq.s32 	%p32, %r101, 1;
	selp.f32 	%f98, %f91, %f97, %p32;
	sub.f32 	%f99, %f98, %f87;
	fma.rn.f32 	%f100, %f99, %f1, %f87;
	st.global.f32 	[%rd41+8], %f100;
	add.s32 	%r103, %r100, 2;
	ld.global.nc.f32 	%f101, [%rd36+12];
	ld.global.nc.f32 	%f102, [%rd37+12];
	ld.global.nc.f32 	%f103, [%rd42+8];
	sub.f32 	%f104, %f101, %f102;
	sub.f32 	%f105, %f101, %f103;
	abs.f32 	%f106, %f105;
	sub.f32 	%f107, %f102, %f103;
	abs.f32 	%f108, %f107;
	max.f32 	%f109, %f106, %f108;
	max.f32 	%f110, %f104, %f109;
	setp.eq.s32 	%p33, %r101, 2;
	selp.f32 	%f111, %f104, %f110, %p33;
	sub.f32 	%f112, %f111, %f100;
	fma.rn.f32 	%f118, %f112, %f1, %f100;
	st.global.f32 	[%rd41+12], %f118;
	add.s32 	%r102, %r102, 4;
	add.s32 	%r101, %r101, -4;
	add.s32 	%r100, %r100, 4;
	add.s32 	%r99, %r99, 4;
	setp.ne.s32 	%p34, %r102, 0;
	@%p34 bra 	$L__BB3_22;
$L__BB3_23:
	ret;

}
	// .globl	atr_batch_from_tr_prefix_f32
.visible .entry atr_batch_from_tr_prefix_f32(
	.param .u64 .ptr .align 1 atr_batch_from_tr_prefix_f32_param_0,
	.param .u64 .ptr .align 1 atr_batch_from_tr_prefix_f32_param_1,
	.param .u64 .ptr .align 1 atr_batch_from_tr_prefix_f32_param_2,
	.param .u64 .ptr .align 1 atr_batch_from_tr_prefix_f32_param_3,
	.param .u64 .ptr .align 1 atr_batch_from_tr_prefix_f32_param_4,
	.param .u32 atr_batch_from_tr_prefix_f32_param_5,
	.param .u32 atr_batch_from_tr_prefix_f32_param_6,
	.param .u32 atr_batch_from_tr_prefix_f32_param_7,
	.param .u64 .ptr .align 1 atr_batch_from_tr_prefix_f32_param_8
)
{
	.reg .pred 	%p<31>;
	.reg .b32 	%r<89>;
	.reg .b32 	%f<71>;
	.reg .b64 	%rd<37>;
	.reg .b64 	%fd<3>;

	ld.param.u64 	%rd9, [atr_batch_from_tr_prefix_f32_param_0];
	ld.param.u64 	%rd5, [atr_batch_from_tr_prefix_f32_param_1];
	ld.param.u64 	%rd6, [atr_batch_from_tr_prefix_f32_param_2];
	ld.param.u64 	%rd7, [atr_batch_from_tr_prefix_f32_param_3];
	ld.param.u64 	%rd8, [atr_batch_from_tr_prefix_f32_param_4];
	ld.param.u32 	%r36, [atr_batch_from_tr_prefix_f32_param_5];
	ld.param.u32 	%r37, [atr_batch_from_tr_prefix_f32_param_6];
	ld.param.u32 	%r38, [atr_batch_from_tr_prefix_f32_param_7];
	ld.param.u64 	%rd10, [atr_batch_from_tr_prefix_f32_param_8];
	cvta.to.global.u64 	%rd1, %rd9;
	cvta.to.global.u64 	%rd2, %rd10;
	mov.u32 	%r1, %ctaid.x;
	setp.ge.s32 	%p1, %r1, %r38;
	@%p1 bra 	$L__BB4_29;
	cvta.to.global.u64 	%rd11, %rd6;
	cvta.to.global.u64 	%rd12, %rd7;
	cvta.to.global.u64 	%rd13, %rd8;
	mul.wide.u32 	%rd14, %r1, 4;
	add.s64 	%rd15, %rd11, %rd14;
	ld.global.nc.u32 	%r2, [%rd15];
	add.s64 	%rd16, %rd12, %rd14;
	ld.global.nc.f32 	%f1, [%rd16];
	add.s64 	%rd17, %rd13, %rd14;
	ld.global.nc.u32 	%r39, [%rd17];
	setp.lt.s32 	%p2, %r2, 1;
	max.s32 	%r40, %r39, %r37;
	setp.ge.s32 	%p3, %r40, %r36;
	or.pred  	%p4, %p3, %p2;
	@%p4 bra 	$L__BB4_29;
	mul.lo.s32 	%r4, %r36, %r1;
	mov.u32 	%r5, %tid.x;
	setp.ge.s32 	%p5, %r5, %r39;
	@%p5 bra 	$L__BB4_5;
	mov.u32 	%r6, %ntid.x;
	mov.u32 	%r79, %r5;
$L__BB4_4:
	add.s32 	%r41, %r79, %r4;
	mul.wide.s32 	%rd18, %r41, 4;
	add.s64 	%rd19, %rd2, %rd18;
	mov.b32 	%r42, 2143289344;
	st.global.u32 	[%rd19], %r42;
	add.s32 	%r79, %r79, %r6;
	setp.lt.s32 	%p6, %r79, %r39;
	@%p6 bra 	$L__BB4_4;
$L__BB4_5:
	bar.sync 	0;
	setp.ne.s64 	%p7, %rd5, 0;
	@%p7 bra 	$L__BB4_17;
	setp.ge.u32 	%p9, %r5, %r2;
	mov.f32 	%f64, 0f00000000;
	@%p9 bra 	$L__BB4_9;
	mov.f32 	%f64, 0f00000000;
	mov.u32 	%r9, %ntid.x;
	mov.u32 	%r80, %r5;
$L__BB4_8:
	add.s32 	%r43, %r80, %r37;
	mul.wide.s32 	%rd25, %r43, 4;
	add.s64 	%rd26, %rd1, %rd25;
	ld.global.nc.f32 	%f26, [%rd26];
	add.f32 	%f64, %f64, %f26;
	add.s32 	%r80, %r80, %r9;
	setp.lt.s32 	%p10, %r80, %r2;
	@%p10 bra 	$L__BB4_8;
$L__BB4_9:
	and.b32  	%r12, %r5, 31;
	// begin inline asm
	activemask.b32 %r44;
	// end inline asm
	mov.b32 	%r45, %f64;
	shfl.sync.down.b32	%r46|%p11, %r45, 16, 31, %r44;
	mov.b32 	%f27, %r46;
	add.f32 	%f28, %f64, %f27;
	mov.b32 	%r47, %f28;
	shfl.sync.down.b32	%r48|%p12, %r47, 8, 31, %r44;
	mov.b32 	%f29, %r48;
	add.f32 	%f30, %f28, %f29;
	mov.b32 	%r49, %f30;
	shfl.sync.down.b32	%r50|%p13, %r49, 4, 31, %r44;
	mov.b32 	%f31, %r50;
	add.f32 	%f32, %f30, %f31;
	mov.b32 	%r51, %f32;
	shfl.sync.down.b32	%r52|%p14, %r51, 2, 31, %r44;
	mov.b32 	%f33, %r52;
	add.f32 	%f34, %f32, %f33;
	mov.b32 	%r53, %f34;
	shfl.sync.down.b32	%r54|%p15, %r53, 1, 31, %r44;
	mov.b32 	%f35, %r54;
	add.f32 	%f7, %f34, %f35;
	setp.ne.s32 	%p16, %r12, 0;
	@%p16 bra 	$L__BB4_11;
	shr.u32 	%r55, %r5, 3;
	mov.u32 	%r56, _ZZN34_INTERNAL_3c85c894_4_k_cu_e49a8fd216block_reduce_sumEfE9warp_sums;
	add.s32 	%r57, %r56, %r55;
	st.shared.f32 	[%r57], %f7;
$L__BB4_11:
	bar.sync 	0;
	setp.gt.u32 	%p17, %r5, 31;
	mov.f32 	%f66, 0f00000000;
	@%p17 bra 	$L__BB4_16;
	mov.u32 	%r58, %ntid.x;
	add.s32 	%r59, %r58, 31;
	shr.u32 	%r60, %r59, 5;
	setp.ge.u32 	%p18, %r12, %r60;
	mov.f32 	%f65, 0f00000000;
	@%p18 bra 	$L__BB4_14;
	shl.b32 	%r61, %r12, 2;
	mov.u32 	%r62, _ZZN34_INTERNAL_3c85c894_4_k_cu_e49a8fd216block_reduce_sumEfE9warp_sums;
	add.s32 	%r63, %r62, %r61;
	ld.shared.f32 	%f65, [%r63];
$L__BB4_14:
	// begin inline asm
	activemask.b32 %r64;
	// end inline asm
	mov.b32 	%r65, %f65;
	shfl.sync.down.b32	%r66|%p19, %r65, 16, 31, %r64;
	mov.b32 	%f39, %r66;
	add.f32 	%f40, %f65, %f39;
	mov.b32 	%r67, %f40;
	shfl.sync.down.b32	%r68|%p20, %r67, 8, 31, %r64;
	mov.b32 	%f41, %r68;
	add.f32 	%f42, %f40, %f41;
	mov.b32 	%r69, %f42;
	shfl.sync.down.b32	%r70|%p21, %r69, 4, 31, %r64;
	mov.b32 	%f43, %r70;
	add.f32 	%f44, %f42, %f43;
	mov.b32 	%r71, %f44;
	shfl.sync.down.b32	%r72|%p22, %r71, 2, 31, %r64;
	mov.b32 	%f45, %r72;
	add.f32 	%f46, %f44, %f45;
	mov.b32 	%r73, %f46;
	shfl.sync.down.b32	%r74|%p23, %r73, 1, 31, %r64;
	mov.b32 	%f47, %r74;
	add.f32 	%f10, %f46, %f47;
	setp.ne.s32 	%p24, %r5, 0;
	mov.f32 	%f66, 0f00000000;
	@%p24 bra 	$L__BB4_16;
	cvt.rn.f32.u32 	%f48, %r2;
	div.rn.f32 	%f66, %f10, %f48;
$L__BB4_16:
	bar.sync 	0;
	bra.uni 	$L__BB4_20;
$L__BB4_17:
	setp.ne.s32 	%p8, %r5, 0;
	mov.f32 	%f66, 0f00000000;
	@%p8 bra 	$L__BB4_19;
	cvta.to.global.u64 	%rd20, %rd5;
	mul.wide.s32 	%rd21, %r39, 8;
	add.s64 	%rd22, %rd20, %rd21;
	ld.global.nc.f64 	%fd1, [%rd22+8];
	cvt.rn.f32.f64 	%f20, %fd1;
	mul.wide.s32 	%rd23, %r37, 8;
	add.s64 	%rd24, %rd20, %rd23;
	ld.global.nc.f64 	%fd2, [%rd24];
	cvt.rn.f32.f64 	%f21, %fd2;
	sub.f32 	%f22, %f20, %f21;
	cvt.rn.f32.u32 	%f23, %r2;
	div.rn.f32 	%f66, %f22, %f23;
$L__BB4_19:
	bar.sync 	0;
$L__BB4_20:
	setp.ne.s32 	%p25, %r5, 0;
	@%p25 bra 	$L__BB4_29;
	add.s32 	%r13, %r39, %r4;
	mul.wide.s32 	%rd27, %r13, 4;
	add.s64 	%rd28, %rd2, %rd27;
	st.global.f32 	[%rd28], %f66;
	add.s32 	%r84, %r39, 1;
	setp.ge.s32 	%p26, %r84, %r36;
	@%p26 bra 	$L__BB4_29;
	not.b32 	%r75, %r39;
	add.s32 	%r76, %r36, %r75;
	and.b32  	%r15, %r76, 3;
	setp.eq.s32 	%p27, %r15, 0;
	@%p27 bra 	$L__BB4_26;
	neg.s32 	%r83, %r15;
	add.s32 	%r81, %r13, 1;
	mov.u32 	%r82, %r39;
$L__BB4_24:
	.pragma "nounroll";
	mul.wide.s32 	%rd29, %r81, 4;
	add.s64 	%rd30, %rd2, %rd29;
	mul.wide.s32 	%rd31, %r84, 4;
	add.s64 	%rd32, %rd1, %rd31;
	ld.global.nc.f32 	%f49, [%rd32];
	sub.f32 	%f50, %f49, %f66;
	fma.rn.f32 	%f66, %f50, %f1, %f66;
	st.global.f32 	[%rd30], %f66;
	add.s32 	%r84, %r84, 1;
	add.s32 	%r83, %r83, 1;
	setp.ne.s32 	%p28, %r83, 0;
	add.s32 	%r82, %r82, 1;
	add.s32 	%r81, %r81, 1;
	@%p28 bra 	$L__BB4_24;
	add.s32 	%r84, %r82, 1;
$L__BB4_26:
	sub.s32 	%r77, %r36, %r39;
	add.s32 	%r78, %r77, -2;
	setp.lt.u32 	%p29, %r78, 3;
	@%p29 bra 	$L__BB4_29;
	sub.s32 	%r87, %r84, %r36;
	add.s64 	%rd3, %rd1, 8;
	add.s64 	%rd4, %rd2, 8;
	add.s32 	%r86, %r84, %r4;
$L__BB4_28:
	mul.wide.s32 	%rd33, %r84, 4;
	add.s64 	%rd34, %rd3, %rd33;
	mul.wide.s32 	%rd35, %r86, 4;
	add.s64 	%rd36, %rd4, %rd35;
	ld.global.nc.f32 	%f51, [%rd34+-8];
	sub.f32 	%f52, %f51, %f66;
	fma.rn.f32 	%f53, %f52, %f1, %f66;
	st.global.f32 	[%rd36+-8], %f53;
	ld.global.nc.f32 	%f54, [%rd34+-4];
	sub.f32 	%f55, %f54, %f53;
	fma.rn.f32 	%f56, %f55, %f1, %f53;
	st.global.f32 	[%rd36+-4], %f56;
	ld.global.nc.f32 	%f57, [%rd34];
	sub.f32 	%f58, %f57, %f56;
	fma.rn.f32 	%f59, %f58, %f1, %f56;
	st.global.f32 	[%rd36], %f59;
	ld.global.nc.f32 	%f60, [%rd34+4];
	sub.f32 	%f61, %f60, %f59;
	fma.rn.f32 	%f66, %f61, %f1, %f59;
	st.global.f32 	[%rd36+4], %f66;
	add.s32 	%r84, %r84, 4;
	add.s32 	%r87, %r87, 4;
	add.s32 	%r86, %r86, 4;
	setp.ne.s32 	%p30, %r87, 0;
	@%p30 bra 	$L__BB4_28;
$L__BB4_29:
	ret;

}
	// .globl	atr_many_series_one_param_f32
.visible .entry atr_many_series_one_param_f32(
	.param .u64 .ptr .align 1 atr_many_series_one_param_f32_param_0,
	.param .u64 .ptr .align 1 atr_many_series_one_param_f32_param_1,
	.param .u64 .ptr .align 1 atr_many_series_one_param_f32_param_2,
	.param .u64 .ptr .align 1 atr_many_series_one_param_f32_param_3,
	.param .u32 atr_many_series_one_param_f32_param_4,
	.param .f32 atr_many_series_one_param_f32_param_5,
	.param .u32 atr_many_series_one_param_f32_param_6,
	.param .u32 atr_many_series_one_param_f32_param_7,
	.param .u64 .ptr .align 1 atr_many_series_one_param_f32_param_8
)
{
	.reg .pred 	%p<31>;
	.reg .b32 	%r<88>;
	.reg .b32 	%f<116>;
	.reg .b64 	%rd<82>;

	ld.param.u64 	%rd16, [atr_many_series_one_param_f32_param_0];
	ld.param.u64 	%rd17, [atr_many_series_one_param_f32_param_2];
	ld.param.u32 	%r32, [atr_many_series_one_param_f32_param_4];
	ld.param.f32 	%f14, [atr_many_series_one_param_f32_param_5];
	ld.param.u32 	%r33, [atr_many_series_one_param_f32_param_6];
	ld.param.u32 	%r34, [atr_many_series_one_param_f32_param_7];
	ld.param.u64 	%rd18, [atr_many_series_one_param_f32_param_8];
	cvta.to.global.u64 	%rd1, %rd17;
	cvta.to.global.u64 	%rd2, %rd16;
	cvta.to.global.u64 	%rd3, %rd18;
	min.s32 	%r35, %r32, %r33;
	min.s32 	%r36, %r35, %r34;
	setp.lt.s32 	%p1, %r36, 1;
	@%p1 bra 	$L__BB5_19;
	mov.u32 	%r37, %tid.x;
	mov.u32 	%r38, %ntid.x;
	shr.u32 	%r39, %r38, 5;
	mov.u32 	%r40, %ctaid.x;
	mul.lo.s32 	%r41, %r40, %r39;
	shl.b32 	%r42, %r41, 5;
	add.s32 	%r43, %r42, %r37;
	and.b32  	%r79, %r43, -32;
	setp.ge.s32 	%p2, %r79, %r33;
	@%p2 bra 	$L__BB5_19;
	and.b32  	%r45, %r37, 31;
	mul.wide.u32 	%rd40, %r33, 4;
$L__BB5_3:
	add.s32 	%r3, %r79, %r45;
	setp.ge.s32 	%p3, %r3, %r33;
	@%p3 bra 	$L__BB5_18;
	ld.param.u64 	%rd81, [atr_many_series_one_param_f32_param_3];
	cvta.to.global.u64 	%rd19, %rd81;
	mul.wide.s32 	%rd20, %r3, 4;
	add.s64 	%rd21, %rd19, %rd20;
	ld.global.nc.u32 	%r4, [%rd21];
	setp.ge.u32 	%p4, %r4, %r34;
	@%p4 bra 	$L__BB5_18;
	add.s32 	%r5, %r4, %r32;
	setp.lt.s32 	%p5, %r34, %r5;
	@%p5 bra 	$L__BB5_18;
	add.s32 	%r6, %r5, -1;
	setp.gt.s32 	%p6, %r5, 1;
	@%p6 bra 	$L__BB5_20;
$L__BB5_7:
	mov.f32 	%f112, 0f00000000;
	mov.b32 	%r82, 0;
$L__BB5_8:
	.pragma "nounroll";
	ld.param.u64 	%rd78, [atr_many_series_one_param_f32_param_1];
	add.s32 	%r59, %r82, %r4;
	mul.lo.s32 	%r13, %r59, %r33;
	add.s32 	%r60, %r13, %r3;
	mul.wide.s32 	%rd44, %r60, 4;
	add.s64 	%rd45, %rd2, %rd44;
	ld.global.nc.f32 	%f2, [%rd45];
	cvta.to.global.u64 	%rd46, %rd78;
	add.s64 	%rd47, %rd46, %rd44;
	ld.global.nc.f32 	%f3, [%rd47];
	setp.eq.s32 	%p15, %r82, 0;
	mov.f32 	%f113, 0f00000000;
	@%p15 bra 	$L__BB5_10;
	sub.s32 	%r61, %r13, %r33;
	add.s32 	%r62, %r61, %r3;
	mul.wide.s32 	%rd48, %r62, 4;
	add.s64 	%rd49, %rd1, %rd48;
	ld.global.nc.f32 	%f113, [%rd49];
$L__BB5_10:
	setp.eq.s32 	%p16, %r82, 0;
	sub.f32 	%f17, %f2, %f3;
	sub.f32 	%f18, %f2, %f113;
	abs.f32 	%f19, %f18;
	sub.f32 	%f20, %f3, %f113;
	abs.f32 	%f21, %f20;
	max.f32 	%f22, %f19, %f21;
	max.f32 	%f23, %f17, %f22;
	selp.f32 	%f24, %f17, %f23, %p16;
	add.f32 	%f112, %f112, %f24;
	add.s32 	%r82, %r82, 1;
	setp.eq.s32 	%p17, %r82, %r32;
	@%p17 bra 	$L__BB5_11;
	bra.uni 	$L__BB5_8;
$L__BB5_11:
	cvt.rn.f32.u32 	%f25, %r32;
	div.rn.f32 	%f115, %f112, %f25;
	mad.lo.s32 	%r23, %r6, %r33, %r3;
	mul.wide.s32 	%rd50, %r23, 4;
	add.s64 	%rd13, %rd3, %rd50;
	st.global.f32 	[%rd13], %f115;
	setp.gt.s32 	%p18, %r34, %r5;
	@%p18 bra 	$L__BB5_12;
	bra.uni 	$L__BB5_18;
$L__BB5_12:
	sub.s32 	%r63, %r34, %r5;
	and.b32  	%r18, %r63, 3;
	setp.eq.s32 	%p19, %r18, 0;
	mov.u32 	%r84, %r5;
	@%p19 bra 	$L__BB5_16;
	ld.param.u64 	%rd79, [atr_many_series_one_param_f32_param_1];
	add.s32 	%r64, %r23, %r33;
	mul.wide.s32 	%rd51, %r64, 4;
	add.s64 	%rd4, %rd2, %rd51;
	ld.global.nc.f32 	%f26, [%rd4];
	cvta.to.global.u64 	%rd52, %rd79;
	add.s64 	%rd5, %rd52, %rd51;
	ld.global.nc.f32 	%f27, [%rd5];
	mul.wide.s32 	%rd53, %r23, 4;
	add.s64 	%rd6, %rd1, %rd53;
	ld.global.nc.f32 	%f28, [%rd6];
	sub.f32 	%f29, %f26, %f27;
	sub.f32 	%f30, %f26, %f28;
	abs.f32 	%f31, %f30;
	sub.f32 	%f32, %f27, %f28;
	abs.f32 	%f33, %f32;
	max.f32 	%f34, %f31, %f33;
	max.f32 	%f35, %f29, %f34;
	sub.f32 	%f36, %f35, %f115;
	fma.rn.f32 	%f115, %f36, %f14, %f115;
	mul.wide.u32 	%rd7, %r33, 4;
	add.s64 	%rd8, %rd13, %rd7;
	st.global.f32 	[%rd8], %f115;
	add.s32 	%r84, %r5, 1;
	setp.eq.s32 	%p20, %r18, 1;
	@%p20 bra 	$L__BB5_16;
	add.s64 	%rd9, %rd4, %rd7;
	ld.global.nc.f32 	%f37, [%rd9];
	add.s64 	%rd10, %rd5, %rd7;
	ld.global.nc.f32 	%f38, [%rd10];
	add.s64 	%rd11, %rd6, %rd7;
	ld.global.nc.f32 	%f39, [%rd11];
	sub.f32 	%f40, %f37, %f38;
	sub.f32 	%f41, %f37, %f39;
	abs.f32 	%f42, %f41;
	sub.f32 	%f43, %f38, %f39;
	abs.f32 	%f44, %f43;
	max.f32 	%f45, %f42, %f44;
	max.f32 	%f46, %f40, %f45;
	setp.eq.s32 	%p21, %r84, %r4;
	selp.f32 	%f47, %f40, %f46, %p21;
	sub.f32 	%f48, %f47, %f115;
	fma.rn.f32 	%f115, %f48, %f14, %f115;
	add.s64 	%rd12, %rd8, %rd7;
	st.global.f32 	[%rd12], %f115;
	add.s32 	%r84, %r5, 2;
	setp.eq.s32 	%p22, %r18, 2;
	@%p22 bra 	$L__BB5_16;
	add.s64 	%rd54, %rd9, %rd7;
	ld.global.nc.f32 	%f49, [%rd54];
	add.s64 	%rd55, %rd10, %rd7;
	ld.global.nc.f32 	%f50, [%rd55];
	add.s64 	%rd56, %rd11, %rd7;
	ld.global.nc.f32 	%f51, [%rd56];
	sub.f32 	%f52, %f49, %f50;
	sub.f32 	%f53, %f49, %f51;
	abs.f32 	%f54, %f53;
	sub.f32 	%f55, %f50, %f51;
	abs.f32 	%f56, %f55;
	max.f32 	%f57, %f54, %f56;
	max.f32 	%f58, %f52, %f57;
	setp.eq.s32 	%p23, %r84, %r4;
	selp.f32 	%f59, %f52, %f58, %p23;
	sub.f32 	%f60, %f59, %f115;
	fma.rn.f32 	%f115, %f60, %f14, %f115;
	add.s64 	%rd57, %rd12, %rd7;
	st.global.f32 	[%rd57], %f115;
	add.s32 	%r84, %r5, 3;
$L__BB5_16:
	sub.s32 	%r65, %r32, %r34;
	add.s32 	%r66, %r65, %r4;
	setp.gt.u32 	%p24, %r66, -4;
	@%p24 bra 	$L__BB5_18;
$L__BB5_17:
	ld.param.u64 	%rd80, [atr_many_series_one_param_f32_param_1];
	mul.lo.s32 	%r67, %r84, %r33;
	add.s32 	%r68, %r67, %r3;
	mul.wide.s32 	%rd58, %r68, 4;
	add.s64 	%rd59, %rd2, %rd58;
	ld.global.nc.f32 	%f61, [%rd59];
	cvta.to.global.u64 	%rd60, %rd80;
	add.s64 	%rd61, %rd60, %rd58;
	ld.global.nc.f32 	%f62, [%rd61];
	sub.s32 	%r69, %r67, %r33;
	add.s32 	%r70, %r69, %r3;
	mul.wide.s32 	%rd62, %r70, 4;
	add.s64 	%rd63, %rd1, %rd62;
	ld.global.nc.f32 	%f63, [%rd63];
	sub.f32 	%f64, %f61, %f62;
	sub.f32 	%f65, %f61, %f63;
	abs.f32 	%f66, %f65;
	sub.f32 	%f67, %f62, %f63;
	abs.f32 	%f68, %f67;
	max.f32 	%f69, %f66, %f68;
	max.f32 	%f70, %f64, %f69;
	setp.eq.s32 	%p25, %r84, %r4;
	selp.f32 	%f71, %f64, %f70, %p25;
	sub.f32 	%f72, %f71, %f115;
	fma.rn.f32 	%f73, %f72, %f14, %f115;
	add.s64 	%rd64, %rd3, %rd58;
	st.global.f32 	[%rd64], %f73;
	add.s32 	%r71, %r84, 1;
	mul.wide.u32 	%rd65, %r33, 4;
	add.s64 	%rd66, %rd59, %rd65;
	ld.global.nc.f32 	%f74, [%rd66];
	add.s64 	%rd67, %rd61, %rd65;
	ld.global.nc.f32 	%f75, [%rd67];
	add.s64 	%rd68, %rd63, %rd65;
	ld.global.nc.f32 	%f76, [%rd68];
	sub.f32 	%f77, %f74, %f75;
	sub.f32 	%f78, %f74, %f76;
	abs.f32 	%f79, %f78;
	sub.f32 	%f80, %f75, %f76;
	abs.f32 	%f81, %f80;
	max.f32 	%f82, %f79, %f81;
	max.f32 	%f83, %f77, %f82;
	setp.eq.s32 	%p26, %r71, %r4;
	selp.f32 	%f84, %f77, %f83, %p26;
	sub.f32 	%f85, %f84, %f73;
	fma.rn.f32 	%f86, %f85, %f14, %f73;
	add.s64 	%rd69, %rd64, %rd65;
	st.global.f32 	[%rd69], %f86;
	add.s32 	%r72, %r84, 2;
	add.s64 	%rd70, %rd66, %rd65;
	ld.global.nc.f32 	%f87, [%rd70];
	add.s64 	%rd71, %rd67, %rd65;
	ld.global.nc.f32 	%f88, [%rd71];
	add.s64 	%rd72, %rd68, %rd65;
	ld.global.nc.f32 	%f89, [%rd72];
	sub.f32 	%f90, %f87, %f88;
	sub.f32 	%f91, %f87, %f89;
	abs.f32 	%f92, %f91;
	sub.f32 	%f93, %f88, %f89;
	abs.f32 	%f94, %f93;
	max.f32 	%f95, %f92, %f94;
	max.f32 	%f96, %f90, %f95;
	setp.eq.s32 	%p27, %r72, %r4;
	selp.f32 	%f97, %f90, %f96, %p27;
	sub.f32 	%f98, %f97, %f86;
	fma.rn.f32 	%f99, %f98, %f14, %f86;
	add.s64 	%rd73, %rd69, %rd65;
	st.global.f32 	[%rd73], %f99;
	add.s32 	%r73, %r84, 3;
	add.s64 	%rd74, %rd70, %rd65;
	ld.global.nc.f32 	%f100, [%rd74];
	add.s64 	%rd75, %rd71, %rd65;
	ld.global.nc.f32 	%f101, [%rd75];
	add.s64 	%rd76, %rd72, %rd65;
	ld.global.nc.f32 	%f102, [%rd76];
	sub.f32 	%f103, %f100, %f101;
	sub.f32 	%f104, %f100, %f102;
	abs.f32 	%f105, %f104;
	sub.f32 	%f106, %f101, %f102;
	abs.f32 	%f107, %f106;
	max.f32 	%f108, %f105, %f107;
	max.f32 	%f109, %f103, %f108;
	setp.eq.s32 	%p28, %r73, %r4;
	selp.f32 	%f110, %f103, %f109, %p28;
	sub.f32 	%f111, %f110, %f99;
	fma.rn.f32 	%f115, %f111, %f14, %f99;
	add.s64 	%rd77, %rd73, %rd65;
	st.global.f32 	[%rd77], %f115;
	add.s32 	%r84, %r84, 4;
	setp.lt.s32 	%p29, %r84, %r34;
	@%p29 bra 	$L__BB5_17;
$L__BB5_18:
	mov.u32 	%r74, %nctaid.x;
	mov.u32 	%r75, %ntid.x;
	shr.u32 	%r76, %r75, 5;
	mul.lo.s32 	%r77, %r74, %r76;
	shl.b32 	%r78, %r77, 5;
	add.s32 	%r79, %r79, %r78;
	setp.lt.s32 	%p30, %r79, %r33;
	@%p30 bra 	$L__BB5_3;
$L__BB5_19:
	ret;
$L__BB5_20:
	add.s32 	%r47, %r5, -2;
	setp.lt.u32 	%p7, %r47, 7;
	mov.b32 	%r85, 0;
	@%p7 bra 	$L__BB5_23;
	and.b32  	%r85, %r6, -8;
	neg.s32 	%r81, %r85;
	mov.u32 	%r80, %r3;
$L__BB5_22:
	.pragma "nounroll";
	mul.wide.s32 	%rd22, %r80, 4;
	add.s64 	%rd23, %rd3, %rd22;
	mov.b32 	%r49, 2143289344;
	st.global.u32 	[%rd23], %r49;
	add.s64 	%rd25, %rd23, %rd40;
	st.global.u32 	[%rd25], %r49;
	add.s64 	%rd26, %rd25, %rd40;
	st.global.u32 	[%rd26], %r49;
	add.s64 	%rd27, %rd26, %rd40;
	st.global.u32 	[%rd27], %r49;
	add.s64 	%rd28, %rd27, %rd40;
	st.global.u32 	[%rd28], %r49;
	add.s64 	%rd29, %rd28, %rd40;
	st.global.u32 	[%rd29], %r49;
	add.s64 	%rd30, %rd29, %rd40;
	st.global.u32 	[%rd30], %r49;
	add.s64 	%rd31, %rd30, %rd40;
	st.global.u32 	[%rd31], %r49;
	add.s32 	%r81, %r81, 8;
	shl.b32 	%r50, %r33, 3;
	add.s32 	%r80, %r80, %r50;
	setp.eq.s32 	%p8, %r81, 0;
	@%p8 bra 	$L__BB5_23;
	bra.uni 	$L__BB5_22;
$L__BB5_23:
	and.b32  	%r26, %r6, 7;
	setp.eq.s32 	%p9, %r26, 0;
	@%p9 bra 	$L__BB5_7;
	and.b32  	%r27, %r6, 3;
	setp.lt.u32 	%p10, %r26, 4;
	@%p10 bra 	$L__BB5_26;
	mad.lo.s32 	%r51, %r85, %r33, %r3;
	mul.wide.s32 	%rd32, %r51, 4;
	add.s64 	%rd33, %rd3, %rd32;
	mov.b32 	%r52, 2143289344;
	st.global.u32 	[%rd33], %r52;
	add.s64 	%rd35, %rd33, %rd40;
	st.global.u32 	[%rd35], %r52;
	add.s64 	%rd36, %rd35, %rd40;
	st.global.u32 	[%rd36], %r52;
	add.s64 	%rd37, %rd36, %rd40;
	st.global.u32 	[%rd37], %r52;
	add.s32 	%r85, %r85, 4;
$L__BB5_26:
	setp.eq.s32 	%p11, %r27, 0;
	@%p11 bra 	$L__BB5_7;
	setp.eq.s32 	%p12, %r27, 1;
	@%p12 bra 	$L__BB5_29;
	mad.lo.s32 	%r53, %r85, %r33, %r3;
	mul.wide.s32 	%rd38, %r53, 4;
	add.s64 	%rd39, %rd3, %rd38;
	mov.b32 	%r54, 2143289344;
	st.global.u32 	[%rd39], %r54;
	add.s64 	%rd41, %rd39, %rd40;
	st.global.u32 	[%rd41], %r54;
	add.s32 	%r85, %r85, 2;
$L__BB5_29:
	and.b32  	%r55, %r6, 1;
	setp.eq.b32 	%p13, %r55, 1;
	not.pred 	%p14, %p13;
	@%p14 bra 	$L__BB5_7;
	mad.lo.s32 	%r56, %r85, %r33, %r3;
	mul.wide.s32 	%rd42, %r56, 4;
	add.s64 	%rd43, %rd3, %rd42;
	mov.b32 	%r57, 2143289344;
	st.global.u32 	[%rd43], %r57;
	bra.uni 	$L__BB5_7;

}


// ===== COMPILED SASS (sm_100) =====

	.target	sm_100

	.elftype	@"ET_EXEC"


//--------------------- .note.nv.tkinfo           --------------------------
	.section	.note.nv.tkinfo,"",@"SHT_NOTE"
	.sectionflags	@"SHF_NOTE_NV_TKINFO"
	.tkinfo
        /*0018*/ 	.word	0x00000002
        /*0030*/ 	.string	""
        /*0030*/ 	.string	"ptxas"
        /*0030*/ 	.string	"Cuda compilation tools, release 13.0, V13.0.88"
        /*0030*/ 	.string	"Build cuda_13.0.r13.0/compiler.36424714_0"
        /*0030*/ 	.string	"-arch sm_100 -m 64 "



//--------------------- .note.nv.cuinfo           --------------------------
	.section	.note.nv.cuinfo,"",@"SHT_NOTE"
	.sectionflags	@"SHF_NOTE_NV_CUINFO"
        /*0018*/ 	.short	0x0002
        /*001a*/ 	.short	0x0064
        /*001c*/ 	.short	0x0082
	.zero		2


//--------------------- .nv.info                  --------------------------
	.section	.nv.info,"",@"SHT_CUDA_INFO"
	.align	4


	//----- nvinfo : EIATTR_REGCOUNT
	.align		4
        /*0000*/ 	.byte	0x04, 0x2f
        /*0002*/ 	.short	(.L_1 - .L_0)
	.align		4
.L_0:
        /*0004*/ 	.word	index@(tr_from_hlc_f32)
        /*0008*/ 	.word	0x00000018


	//----- nvinfo : EIATTR_FRAME_SIZE
	.align		4
.L_1:
        /*000c*/ 	.byte	0x04, 0x11
        /*000e*/ 	.short	(.L_3 - .L_2)
	.align		4
.L_2:
        /*0010*/ 	.word	index@(tr_from_hlc_f32)
        /*0014*/ 	.word	0x00000000


	//----- nvinfo : EIATTR_REGCOUNT
	.align		4
.L_3:
        /*0018*/ 	.byte	0x04, 0x2f
        /*001a*/ 	.short	(.L_5 - .L_4)
	.align		4
.L_4:
        /*001c*/ 	.word	index@(exclusive_prefix_float2_from_tr)
        /*0020*/ 	.word	0x0000001f


	//----- nvinfo : EIATTR_FRAME_SIZE
	.align		4
.L_5:
        /*0024*/ 	.byte	0x04, 0x11
        /*0026*/ 	.short	(.L_7 - .L_6)
	.align		4
.L_6:
        /*0028*/ 	.word	index@(exclusive_prefix_float2_from_tr)
        /*002c*/ 	.word	0x00000000


	//----- nvinfo : EIATTR_REGCOUNT
	.align		4
.L_7:
        /*0030*/ 	.byte	0x04, 0x2f
        /*0032*/ 	.short	(.L_9 - .L_8)
	.align		4
.L_8:
        /*0034*/ 	.word	index@(atr_batch_unified_f32)
        /*0038*/ 	.word	0x00000020


	//----- nvinfo : EIATTR_FRAME_SIZE
	.align		4
.L_9:
        /*003c*/ 	.byte	0x04, 0x11
        /*003e*/ 	.short	(.L_11 - .L_10)
	.align		4
.L_10:
        /*0040*/ 	.word	index@($__internal_3_$__cuda_sm3x_div_rn_noftz_f32_slowpath)
        /*0044*/ 	.word	0x00000000


	//----- nvinfo : EIATTR_FRAME_SIZE
	.align		4
.L_11:
        /*0048*/ 	.byte	0x04, 0x11
        /*004a*/ 	.short	(.L_13 - .L_12)
	.align		4
.L_12:
        /*004c*/ 	.word	index@(atr_batch_unified_f32)
        /*0050*/ 	.word	0x00000000


	//----- nvinfo : EIATTR_REGCOUNT
	.align		4
.L_13:
        /*0054*/ 	.byte	0x04, 0x2f
        /*0056*/ 	.short	(.L_15 - .L_14)
	.align		4
.L_14:
        /*0058*/ 	.word	index@(atr_batch_f32)
        /*005c*/ 	.word	0x00000020


	//----- nvinfo : EIATTR_FRAME_SIZE
	.align		4
.L_15:
        /*0060*/ 	.byte	0x04, 0x11
        /*0062*/ 	.short	(.L_17 - .L_16)
	.align		4
.L_16:
        /*0064*/ 	.word	index@($__internal_2_$__cuda_sm3x_div_rn_noftz_f32_slowpath)
        /*0068*/ 	.word	0x00000000


	//----- nvinfo : EIATTR_FRAME_SIZE
	.align		4
.L_17:
        /*006c*/ 	.byte	0x04, 0x11
        /*006e*/ 	.short	(.L_19 - .L_18)
	.align		4
.L_18:
        /*0070*/ 	.word	index@(atr_batch_f32)
        /*0074*/ 	.word	0x00000000


	//----- nvinfo : EIATTR_REGCOUNT
	.align		4
.L_19:
        /*0078*/ 	.byte	0x04, 0x2f
        /*007a*/ 	.short	(.L_21 - .L_20)
	.align		4
.L_20:
        /*007c*/ 	.word	index@(atr_batch_from_tr_prefix_f32)
        /*0080*/ 	.word	0x00000020


	//----- nvinfo : EIATTR_FRAME_SIZE
	.align		4
.L_21:
        /*0084*/ 	.byte	0x04, 0x11
        /*0086*/ 	.short	(.L_23 - .L_22)
	.align		4
.L_22:
        /*0088*/ 	.word	index@($__internal_1_$__cuda_sm3x_div_rn_noftz_f32_slowpath)
        /*008c*/ 	.word	0x00000000


	//----- nvinfo : EIATTR_FRAME_SIZE
	.align		4
.L_23:
        /*0090*/ 	.byte	0x04, 0x11
        /*0092*/ 	.short	(.L_25 - .L_24)
	.align		4
.L_24:
        /*0094*/ 	.word	index@(atr_batch_from_tr_prefix_f32)
        /*0098*/ 	.word	0x00000000


	//----- nvinfo : EIATTR_REGCOUNT
	.align		4
.L_25:
        /*009c*/ 	.byte	0x04, 0x2f
        /*009e*/ 	.short	(.L_27 - .L_26)
	.align		4
.L_26:
        /*00a0*/ 	.word	index@(atr_many_series_one_param_f32)
        /*00a4*/ 	.word	0x00000020


	//----- nvinfo : EIATTR_FRAME_SIZE
	.align		4
.L_27:
        /*00a8*/ 	.byte	0x04, 0x11
        /*00aa*/ 	.short	(.L_29 - .L_28)
	.align		4
.L_28:
        /*00ac*/ 	.word	index@($__internal_0_$__cuda_sm3x_div_rn_noftz_f32_slowpath)
        /*00b0*/ 	.word	0x00000000


	//----- nvinfo : EIATTR_FRAME_SIZE
	.align		4
.L_29:
        /*00b4*/ 	.byte	0x04, 0x11
        /*00b6*/ 	.short	(.L_31 - .L_30)
	.align		4
.L_30:
        /*00b8*/ 	.word	index@(atr_many_series_one_param_f32)
        /*00bc*/ 	.word	0x00000000


	//----- nvinfo : EIATTR_MIN_STACK_SIZE
	.align		4
.L_31:
        /*00c0*/ 	.byte	0x04, 0x12
        /*00c2*/ 	.short	(.L_33 - .L_32)
	.align		4
.L_32:
        /*00c4*/ 	.word	index@(atr_many_series_one_param_f32)
        /*00c8*/ 	.word	0x00000000


	//----- nvinfo : EIATTR_MIN_STACK_SIZE
	.align		4
.L_33:
        /*00cc*/ 	.byte	0x04, 0x12
        /*00ce*/ 	.short	(.L_35 - .L_34)
	.align		4
.L_34:
        /*00d0*/ 	.word	index@(atr_batch_from_tr_prefix_f32)
        /*00d4*/ 	.word	0x00000000


	//----- nvinfo : EIATTR_MIN_STACK_SIZE
	.align		4
.L_35:
        /*00d8*/ 	.byte	0x04, 0x12
        /*00da*/ 	.short	(.L_37 - .L_36)
	.align		4
.L_36:
        /*00dc*/ 	.word	index@(atr_batch_f32)
        /*00e0*/ 	.word	0x00000000


	//----- nvinfo : EIATTR_MIN_STACK_SIZE
	.align		4
.L_37:
        /*00e4*/ 	.byte	0x04, 0x12
        /*00e6*/ 	.short	(.L_39 - .L_38)
	.align		4
.L_38:
        /*00e8*/ 	.word	index@(atr_batch_unified_f32)
        /*00ec*/ 	.word	0x00000000


	//----- nvinfo : EIATTR_MIN_STACK_SIZE
	.align		4
.L_39:
        /*00f0*/ 	.byte	0x04, 0x12
        /*00f2*/ 	.short	(.L_41 - .L_40)
	.align		4
.L_40:
        /*00f4*/ 	.word	index@(exclusive_prefix_float2_from_tr)
        /*00f8*/ 	.word	0x00000000


	//----- nvinfo : EIATTR_MIN_STACK_SIZE
	.align		4
.L_41:
        /*00fc*/ 	.byte	0x04, 0x12
        /*00fe*/ 	.short	(.L_43 - .L_42)
	.align		4
.L_42:
        /*0100*/ 	.word	index@(tr_from_hlc_f32)
        /*0104*/ 	.word	0x00000000
.L_43:


//--------------------- .nv.compat                --------------------------
	.section	.nv.compat,"",@"SHT_CUDA_COMPAT_INFO"
	.align	4
        /*0000*/ 	.byte	0x02, 0x09, 0x00, 0x00, 0x02, 0x02, 0x01, 0x00, 0x02, 0x05, 0x05, 0x00, 0x03, 0x07, 0x01, 0x01
        /*0010*/ 	.byte	0x02, 0x03, 0x00, 0x00, 0x02, 0x06, 0x01, 0x00, 0x04, 0x0b, 0x08, 0x00, 0x01, 0x00, 0x00, 0x00
        /*0020*/ 	.byte	0x00, 0x00, 0x00, 0x00


//--------------------- .nv.info.atr_many_series_one_param_f32 --------------------------
	.section	.nv.info.atr_many_series_one_param_f32,"",@"SHT_CUDA_INFO"
	.sectionflags	@""
	.align	4


	//----- nvinfo : EIATTR_CUDA_API_VERSION
	.align		4
        /*0000*/ 	.byte	0x04, 0x37
        /*0002*/ 	.short	(.L_45 - .L_44)
.L_44:
        /*0004*/ 	.word	0x00000082


	//----- nvinfo : EIATTR_KPARAM_INFO
	.align		4
.L_45:
        /*0008*/ 	.byte	0x04, 0x17
        /*000a*/ 	.short	(.L_47 - .L_46)
.L_46:
        /*000c*/ 	.word	0x00000000
        /*0010*/ 	.short	0x0008
        /*0012*/ 	.short	0x0030
        /*0014*/ 	.byte	0x00, 0xf5, 0x21, 0x00


	//----- nvinfo : EIATTR_KPARAM_INFO
	.align		4
.L_47:
        /*0018*/ 	.byte	0x04, 0x17
        /*001a*/ 	.short	(.L_49 - .L_48)
.L_48:
        /*001c*/ 	.word	0x00000000
        /*0020*/ 	.short	0x0007
        /*0022*/ 	.short	0x002c
        /*0024*/ 	.byte	0x00, 0xf0, 0x11, 0x00


	//----- nvinfo : EIATTR_KPARAM_INFO
	.align		4
.L_49:
        /*0028*/ 	.byte	0x04, 0x17
        /*002a*/ 	.short	(.L_51 - .L_50)
.L_50:
        /*002c*/ 	.word	0x00000000
        /*0030*/ 	.short	0x0006
        /*0032*/ 	.short	0x0028
        /*0034*/ 	.byte	0x00, 0xf0, 0x11, 0x00


	//----- nvinfo : EIATTR_KPARAM_INFO
	.align		4
.L_51:
        /*0038*/ 	.byte	0x04, 0x17
        /*003a*/ 	.short	(.L_53 - .L_52)
.L_52:
        /*003c*/ 	.word	0x00000000
        /*0040*/ 	.short	0x0005
        /*0042*/ 	.short	0x0024
        /*0044*/ 	.byte	0x00, 0xf0, 0x11, 0x00


	//----- nvinfo : EIATTR_KPARAM_INFO
	.align		4
.L_53:
        /*0048*/ 	.byte	0x04, 0x17
        /*004a*/ 	.short	(.L_55 - .L_54)
.L_54:
        /*004c*/ 	.word	0x00000000
        /*0050*/ 	.short	0x0004
        /*0052*/ 	.short	0x0020
        /*0054*/ 	.byte	0x00, 0xf0, 0x11, 0x00


	//----- nvinfo : EIATTR_KPARAM_INFO
	.align		4
.L_55:
        /*0058*/ 	.byte	0x04, 0x17
        /*005a*/ 	.short	(.L_57 - .L_56)
.L_56:
        /*005c*/ 	.word	0x00000000
        /*0060*/ 	.short	0x0003
        /*0062*/ 	.short	0x0018
        /*0064*/ 	.byte	0x00, 0xf5, 0x21, 0x00


	//----- nvinfo : EIATTR_KPARAM_INFO
	.align		4
.L_57:
        /*0068*/ 	.byte	0x04, 0x17
        /*006a*/ 	.short	(.L_59 - .L_58)
.L_58:
        /*006c*/ 	.word	0x00000000
        /*0070*/ 	.short	0x0002
        /*0072*/ 	.short	0x0010
        /*0074*/ 	.byte	0x00, 0xf5, 0x21, 0x00


	//----- nvinfo : EIATTR_KPARAM_INFO
	.align		4
.L_59:
        /*0078*/ 	.byte	0x04, 0x17
        /*007a*/ 	.short	(.L_61 - .L_60)
.L_60:
        /*007c*/ 	.word	0x00000000
        /*0080*/ 	.short	0x0001
        /*0082*/ 	.short	0x0008
        /*0084*/ 	.byte	0x00, 0xf5, 0x21, 0x00


	//----- nvinfo : EIATTR_KPARAM_INFO
	.align		4
.L_61:
        /*0088*/ 	.byte	0x04, 0x17
        /*008a*/ 	.short	(.L_63 - .L_62)
.L_62:
        /*008c*/ 	.word	0x00000000
        /*0090*/ 	.short	0x0000
        /*0092*/ 	.short	0x0000
        /*0094*/ 	.byte	0x00, 0xf5, 0x21, 0x00


	//----- nvinfo : EIATTR_SPARSE_MMA_MASK
	.align		4
.L_63:
        /*0098*/ 	.byte	0x03, 0x50
        /*009a*/ 	.short	0x0000


	//----- nvinfo : EIATTR_MAXREG_COUNT
	.align		4
        /*009c*/ 	.byte	0x03, 0x1b
        /*009e*/ 	.short	0x00ff


	//----- nvinfo : EIATTR_MERCURY_ISA_VERSION
	.align		4
        /*00a0*/ 	.byte	0x03, 0x5f
        /*00a2*/ 	.short	0x0101


	//----- nvinfo : EIATTR_VRC_CTA_INIT_COUNT
	.align		4
        /*00a4*/ 	.byte	0x02, 0x4a
	.zero		1
	.zero		1


	//----- nvinfo : EIATTR_EXIT_INSTR_OFFSETS
	.align		4
        /*00a8*/ 	.byte	0x04, 0x1c
        /*00aa*/ 	.short	(.L_65 - .L_64)


	//   ....[0]....
.L_64:
        /*00ac*/ 	.word	0x00000050


	//   ....[1]....
        /*00b0*/ 	.word	0x000000e0


	//   ....[2]....
        /*00b4*/ 	.word	0x00001360


	//----- nvinfo : EIATTR_INDIRECT_BRANCH_TARGETS
	.align		4
.L_65:
        /*00b8*/ 	.byte	0x04, 0x34
        /*00ba*/ 	.short	(.L_67 - .L_66)


	//   ....[0]....
.L_66:
        /*00bc*/ 	.word	.L_x_7@srel
        /*00c0*/ 	.short	0x0
        /*00c2*/ 	.short	0x0
        /*00c4*/ 	.word	0x3
        /*00c8*/ 	.word	.L_x_3@srel
        /*00cc*/ 	.word	.L_x_142@srel
        /*00d0*/ 	.word	.L_x_143@srel


	//----- nvinfo : EIATTR_CRS_STACK_SIZE
	.align		4
.L_67:
        /*00d4*/ 	.byte	0x04, 0x1e
        /*00d6*/ 	.short	(.L_69 - .L_68)
.L_68:
        /*00d8*/ 	.word	0x00000000


	//----- nvinfo : EIATTR_CBANK_PARAM_SIZE
	.align		4
.L_69:
        /*00dc*/ 	.byte	0x03, 0x19
        /*00de*/ 	.short	0x0038


	//----- nvinfo : EIATTR_PARAM_CBANK
	.align		4
        /*00e0*/ 	.byte	0x04, 0x0a
        /*00e2*/ 	.short	(.L_71 - .L_70)
	.align		4
.L_70:
        /*00e4*/ 	.word	index@(.nv.constant0.atr_many_series_one_param_f32)
        /*00e8*/ 	.short	0x0380
        /*00ea*/ 	.short	0x0038


	//----- nvinfo : EIATTR_SW_WAR
	.align		4
.L_71:
        /*00ec*/ 	.byte	0x04, 0x36
        /*00ee*/ 	.short	(.L_73 - .L_72)
.L_72:
        /*00f0*/ 	.word	0x00000008
.L_73:


//--------------------- .nv.info.atr_batch_from_tr_prefix_f32 --------------------------
	.section	.nv.info.atr_batch_from_tr_prefix_f32,"",@"SHT_CUDA_INFO"
	.sectionflags	@""
	.align	4


	//----- nvinfo : EIATTR_CUDA_API_VERSION
	.align		4
        /*0000*/ 	.byte	0x04, 0x37
        /*0002*/ 	.short	(.L_75 - .L_74)
.L_74:
        /*0004*/ 	.word	0x00000082


	//----- nvinfo : EIATTR_KPARAM_INFO
	.align		4
.L_75:
        /*0008*/ 	.byte	0x04, 0x17
        /*000a*/ 	.short	(.L_77 - .L_76)
.L_76:
        /*000c*/ 	.word	0x00000000
        /*0010*/ 	.short	0x0008
        /*0012*/ 	.short	0x0038
        /*0014*/ 	.byte	0x00, 0xf5, 0x21, 0x00


	//----- nvinfo : EIATTR_KPARAM_INFO
	.align		4
.L_77:
        /*0018*/ 	.byte	0x04, 0x17
        /*001a*/ 	.short	(.L_79 - .L_78)
.L_78:
        /*001c*/ 	.word	0x00000000
        /*0020*/ 	.short	0x0007
        /*0022*/ 	.short	0x0030
        /*0024*/ 	.byte	0x00, 0xf0, 0x11, 0x00


	//----- nvinfo : EIATTR_KPARAM_INFO
	.align		4
.L_79:
        /*0028*/ 	.byte	0x04, 0x17
        /*002a*/ 	.short	(.L_81 - .L_80)
.L_80:
        /*002c*/ 	.word	0x00000000
        /*0030*/ 	.short	0x0006
        /*0032*/ 	.short	0x002c
        /*0034*/ 	.byte	0x00, 0xf0, 0x11, 0x00


	//----- nvinfo : EIATTR_KPARAM_INFO
	.align		4
.L_81:
        /*0038*/ 	.byte	0x04, 0x17
        /*003a*/ 	.short	(.L_83 - .L_82)
.L_82:
        /*003c*/ 	.word	0x00000000
        /*0040*/ 	.short	0x0005
        /*0042*/ 	.short	0x0028
        /*0044*/ 	.byte	0x00, 0xf0, 0x11, 0x00


	//----- nvinfo : EIATTR_KPARAM_INFO
	.align		4
.L_83:
        /*0048*/ 	.byte	0x04, 0x17
        /*004a*/ 	.short	(.L_85 - .L_84)
.L_84:
        /*004c*/ 	.word	0x00000000
        /*0050*/ 	.short	0x0004
        /*0052*/ 	.short	0x0020
        /*0054*/ 	.byte	0x00, 0xf5, 0x21, 0x00


	//----- nvinfo : EIATTR_KPARAM_INFO
	.align		4
.L_85:
        /*0058*/ 	.byte	0x04, 0x17
        /*005a*/ 	.short	(.L_87 - .L_86)
.L_86:
        /*005c*/ 	.word	0x00000000
        /*0060*/ 	.short	0x0003
        /*0062*/ 	.short	0x0018
        /*0064*/ 	.byte	0x00, 0xf5, 0x21, 0x00


	//----- nvinfo : EIATTR_KPARAM_INFO
	.align		4
.L_87:
        /*0068*/ 	.byte	0x04, 0x17
        /*006a*/ 	.short	(.L_89 - .L_88)
.L_88:
        /*006c*/ 	.word	0x00000000
        /*0070*/ 	.short	0x0002
        /*0072*/ 	.short	0x0010
        /*0074*/ 	.byte	0x00, 0xf5, 0x21, 0x00


	//----- nvinfo : EIATTR_KPARAM_INFO
	.align		4
.L_89:
        /*0078*/ 	.byte	0x04, 0x17
        /*007a*/ 	.short	(.L_91 - .L_90)
.L_90:
        /*007c*/ 	.word	0x00000000
        /*0080*/ 	.short	0x0001
        /*0082*/ 	.short	0x0008
        /*0084*/ 	.byte	0x00, 0xf5, 0x21, 0x00


	//----- nvinfo : EIATTR_KPARAM_INFO
	.align		4
.L_91:
        /*0088*/ 	.byte	0x04, 0x17
        /*008a*/ 	.short	(.L_93 - .L_92)
.L_92:
        /*008c*/ 	.word	0x00000000
        /*0090*/ 	.short	0x0000
        /*0092*/ 	.short	0x0000
        /*0094*/ 	.byte	0x00, 0xf5, 0x21, 0x00


	//----- nvinfo : EIATTR_SPARSE_MMA_MASK
	.align		4
.L_93:
        /*0098*/ 	.byte	0x03, 0x50
        /*009a*/ 	.short	0x0000


	//----- nvinfo : EIATTR_MAXREG_COUNT
	.align		4
        /*009c*/ 	.byte	0x03, 0x1b
        /*009e*/ 	.short	0x00ff


	//----- nvinfo : EIATTR_NUM_BARRIERS
	.align		4
        /*00a0*/ 	.byte	0x02, 0x4c
        /*00a2*/ 	.byte	0x01
	.zero		1


	//----- nvinfo : EIATTR_MERCURY_ISA_VERSION
	.align		4
        /*00a4*/ 	.byte	0x03, 0x5f
        /*00a6*/ 	.short	0x0101


	//----- nvinfo : EIATTR_COOP_GROUP_MASK_REGIDS
	.align		4
        /*00a8*/ 	.byte	0x04, 0x29
        /*00aa*/ 	.short	(.L_95 - .L_94)


	//   ....[0]....
.L_94:
        /*00ac*/ 	.word	0x05000007


	//   ....[1]....
        /*00b0*/ 	.word	0x05000007


	//   ....[2]....
        /*00b4*/ 	.word	0x05000007


	//   ....[3]....
        /*00b8*/ 	.word	0x05000007


	//   ....[4]....
        /*00bc*/ 	.word	0x05000007


	//   ....[5]....
        /*00c0*/ 	.word	0x05000007


	//   ....[6]....
        /*00c4*/ 	.word	0x05000007


	//   ....[7]....
        /*00c8*/ 	.word	0x05000007


	//   ....[8]....
        /*00cc*/ 	.word	0x05000007


	//   ....[9]....
        /*00d0*/ 	.word	0x05000007


	//   ....[10]....
        /*00d4*/ 	.word	0x05000007


	//   ....[11]....
        /*00d8*/ 	.word	0x05000007


	//   ....[12]....
        /*00dc*/ 	.word	0x05000007


	//   ....[13]....
        /*00e0*/ 	.word	0x05000007


	//   ....[14]....
        /*00e4*/ 	.word	0x05000007


	//----- nvinfo : EIATTR_COOP_GROUP_INSTR_OFFSETS
	.align		4
.L_95:
        /*00e8*/ 	.byte	0x04, 0x28
        /*00ea*/ 	.short	(.L_97 - .L_96)


	//   ....[0]....
.L_96:
        /*00ec*/ 	.word	0x00000390


	//   ....[1]....
        /*00f0*/ 	.word	0x000003b0


	//   ....[2]....
        /*00f4*/ 	.word	0x000003d0


	//   ....[3]....
        /*00f8*/ 	.word	0x00000400


	//   ....[4]....
        /*00fc*/ 	.word	0x00000440


	//   ....[5]....
        /*0100*/ 	.word	0x000005a0


	//   ....[6]....
        /*0104*/ 	.word	0x000005c0


	//   ....[7]....
        /*0108*/ 	.word	0x000005e0


	//   ....[8]....
        /*010c*/ 	.word	0x00000600


	//   ....[9]....
        /*0110*/ 	.word	0x00000620


	//   ....[10]....
        /*0114*/ 	.word	0x00001620


	//   ....[11]....
        /*0118*/ 	.word	0x00001680


	//   ....[12]....
        /*011c*/ 	.word	0x000016e0


	//   ....[13]....
        /*0120*/ 	.word	0x00001740


	//   ....[14]....
        /*0124*/ 	.word	0x000017a0


	//----- nvinfo : EIATTR_VRC_CTA_INIT_COUNT
	.align		4
.L_97:
        /*0128*/ 	.byte	0x02, 0x4a
	.zero		1
	.zero		1


	//----- nvinfo : EIATTR_EXIT_INSTR_OFFSETS
	.align		4
        /*012c*/ 	.byte	0x04, 0x1c
        /*012e*/ 	.short	(.L_99 - .L_98)


	//   ....[0]....
.L_98:
        /*0130*/ 	.word	0x00000040


	//   ....[1]....
        /*0134*/ 	.word	0x00000110


	//   ....[2]....
        /*0138*/ 	.word	0x00000930


	//   ....[3]....
        /*013c*/ 	.word	0x000009b0


	//   ....[4]....
        /*0140*/ 	.word	0x00000b30


	//   ....[5]....
        /*0144*/ 	.word	0x00001460


	//   ....[6]....
        /*0148*/ 	.word	0x000015e0


	//----- nvinfo : EIATTR_CRS_STACK_SIZE
	.align		4
.L_99:
        /*014c*/ 	.byte	0x04, 0x1e
        /*014e*/ 	.short	(.L_101 - .L_100)
.L_100:
        /*0150*/ 	.word	0x00000000


	//----- nvinfo : EIATTR_CBANK_PARAM_SIZE
	.align		4
.L_101:
        /*0154*/ 	.byte	0x03, 0x19
        /*0156*/ 	.short	0x0040


	//----- nvinfo : EIATTR_PARAM_CBANK
	.align		4
        /*0158*/ 	.byte	0x04, 0x0a
        /*015a*/ 	.short	(.L_103 - .L_102)
	.align		4
.L_102:
        /*015c*/ 	.word	index@(.nv.constant0.atr_batch_from_tr_prefix_f32)
        /*0160*/ 	.short	0x0380
        /*0162*/ 	.short	0x0040


	//----- nvinfo : EIATTR_SW_WAR
	.align		4
.L_103:
        /*0164*/ 	.byte	0x04, 0x36
        /*0166*/ 	.short	(.L_105 - .L_104)
.L_104:
        /*0168*/ 	.word	0x00000008
.L_105:


//--------------------- .nv.info.atr_batch_f32    --------------------------
	.section	.nv.info.atr_batch_f32,"",@"SHT_CUDA_INFO"
	.sectionflags	@""
	.align	4


	//----- nvinfo : EIATTR_CUDA_API_VERSION
	.align		4
        /*0000*/ 	.byte	0x04, 0x37
        /*0002*/ 	.short	(.L_107 - .L_106)
.L_106:
        /*0004*/ 	.word	0x00000082


	//----- nvinfo : EIATTR_KPARAM_INFO
	.align		4
.L_107:
        /*0008*/ 	.byte	0x04, 0x17
        /*000a*/ 	.short	(.L_109 - .L_108)
.L_108:
        /*000c*/ 	.word	0x00000000
        /*0010*/ 	.short	0x0009
        /*0012*/ 	.short	0x0040
        /*0014*/ 	.byte	0x00, 0xf5, 0x21, 0x00


	//----- nvinfo : EIATTR_KPARAM_INFO
	.align		4
.L_109:
        /*0018*/ 	.byte	0x04, 0x17
        /*001a*/ 	.short	(.L_111 - .L_110)
.L_110:
        /*001c*/ 	.word	0x00000000
        /*0020*/ 	.short	0x0008
        /*0022*/ 	.short	0x0038
        /*0024*/ 	.byte	0x00, 0xf0, 0x11, 0x00


	//----- nvinfo : EIATTR_KPARAM_INFO
	.align		4
.L_111:
        /*0028*/ 	.byte	0x04, 0x17
        /*002a*/ 	.short	(.L_113 - .L_112)
.L_112:
        /*002c*/ 	.word	0x00000000
        /*0030*/ 	.short	0x0007
        /*0032*/ 	.short	0x0034
        /*0034*/ 	.byte	0x00, 0xf0, 0x11, 0x00


	//----- nvinfo : EIATTR_KPARAM_INFO
	.align		4
.L_113:
        /*0038*/ 	.byte	0x04, 0x17
        /*003a*/ 	.short	(.L_115 - .L_114)
.L_114:
        /*003c*/ 	.word	0x00000000
        /*0040*/ 	.short	0x0006
        /*0042*/ 	.short	0x0030
        /*0044*/ 	.byte	0x00, 0xf0, 0x11, 0x00


	//----- nvinfo : EIATTR_KPARAM_INFO
	.align		4
.L_115:
        /*0048*/ 	.byte	0x04, 0x17
        /*004a*/ 	.short	(.L_117 - .L_116)
.L_116:
        /*004c*/ 	.word	0x00000000
        /*0050*/ 	.short	0x0005
        /*0052*/ 	.short	0x0028
        /*0054*/ 	.byte	0x00, 0xf5, 0x21, 0x00


	//----- nvinfo : EIATTR_KPARAM_INFO
	.align		4
.L_117:
        /*0058*/ 	.byte	0x04, 0x17
        /*005a*/ 	.short	(.L_119 - .L_118)
.L_118:
        /*005c*/ 	.word	0x00000000
        /*0060*/ 	.short	0x0004
        /*0062*/ 	.short	0x0020
        /*0064*/ 	.byte	0x00, 0xf5, 0x21, 0x00


	//----- nvinfo : EIATTR_KPARAM_INFO
	.align		4
.L_119:
        /*0068*/ 	.byte	0x04, 0x17
        /*006a*/ 	.short	(.L_121 - .L_120)
.L_120:
        /*006c*/ 	.word	0x00000000
        /*0070*/ 	.short	0x0003
        /*0072*/ 	.short	0x0018
        /*0074*/ 	.byte	0x00, 0xf5, 0x21, 0x00


	//----- nvinfo : EIATTR_KPARAM_INFO
	.align		4
.L_121:
        /*0078*/ 	.byte	0x04, 0x17
        /*007a*/ 	.short	(.L_123 - .L_122)
.L_122:
        /*007c*/ 	.word	0x00000000
        /*0080*/ 	.short	0x0002
        /*0082*/ 	.short	0x0010
        /*0084*/ 	.byte	0x00, 0xf5, 0x21, 0x00


	//----- nvinfo : EIATTR_KPARAM_INFO
	.align		4
.L_123:
        /*0088*/ 	.byte	0x04, 0x17
        /*008a*/ 	.short	(.L_125 - .L_124)
.L_124:
        /*008c*/ 	.word	0x00000000
        /*0090*/ 	.short	0x0001
        /*0092*/ 	.short	0x0008
        /*0094*/ 	.byte	0x00, 0xf5, 0x21, 0x00


	//----- nvinfo : EIATTR_KPARAM_INFO
	.align		4
.L_125:
        /*0098*/ 	.byte	0x04, 0x17
        /*009a*/ 	.short	(.L_127 - .L_126)
.L_126:
        /*009c*/ 	.word	0x00000000
        /*00a0*/ 	.short	0x0000
        /*00a2*/ 	.short	0x0000
        /*00a4*/ 	.byte	0x00, 0xf5, 0x21, 0x00


	//----- nvinfo : EIATTR_SPARSE_MMA_MASK
	.align		4
.L_127:
        /*00a8*/ 	.byte	0x03, 0x50
        /*00aa*/ 	.short	0x0000


	//----- nvinfo : EIATTR_MAXREG_COUNT
	.align		4
        /*00ac*/ 	.byte	0x03, 0x1b
        /*00ae*/ 	.short	0x00ff


	//----- nvinfo : EIATTR_NUM_BARRIERS
	.align		4
        /*00b0*/ 	.byte	0x02, 0x4c
        /*00b2*/ 	.byte	0x01
	.zero		1


	//----- nvinfo : EIATTR_MERCURY_ISA_VERSION
	.align		4
        /*00b4*/ 	.byte	0x03, 0x5f
        /*00b6*/ 	.short	0x0101


	//----- nvinfo : EIATTR_COOP_GROUP_MASK_REGIDS
	.align		4
        /*00b8*/ 	.byte	0x04, 0x29
        /*00ba*/ 	.short	(.L_129 - .L_128)


	//   ....[0]....
.L_128:
        /*00bc*/ 	.word	0x05000009


	//   ....[1]....
        /*00c0*/ 	.word	0x05000009


	//   ....[2]....
        /*00c4*/ 	.word	0x05000009


	//   ....[3]....
        /*00c8*/ 	.word	0x05000009


	//   ....[4]....
        /*00cc*/ 	.word	0x05000009


	//   ....[5]....
        /*00d0*/ 	.word	0x05000005


	//   ....[6]....
        /*00d4*/ 	.word	0x05000005


	//   ....[7]....
        /*00d8*/ 	.word	0x05000005


	//   ....[8]....
        /*00dc*/ 	.word	0x05000005


	//   ....[9]....
        /*00e0*/ 	.word	0x05000005


	//----- nvinfo : EIATTR_COOP_GROUP_INSTR_OFFSETS
	.align		4
.L_129:
        /*00e4*/ 	.byte	0x04, 0x28
        /*00e6*/ 	.short	(.L_131 - .L_130)


	//   ....[0]....
.L_130:
        /*00e8*/ 	.word	0x00000420


	//   ....[1]....
        /*00ec*/ 	.word	0x00000460


	//   ....[2]....
        /*00f0*/ 	.word	0x000004a0


	//   ....[3]....
        /*00f4*/ 	.word	0x000004c0


	//   ....[4]....
        /*00f8*/ 	.word	0x000004f0


	//   ....[5]....
        /*00fc*/ 	.word	0x00000620


	//   ....[6]....
        /*0100*/ 	.word	0x00000640


	//   ....[7]....
        /*0104*/ 	.word	0x00000660


	//   ....[8]....
        /*0108*/ 	.word	0x00000680


	//   ....[9]....
        /*010c*/ 	.word	0x000006a0


	//----- nvinfo : EIATTR_VRC_CTA_INIT_COUNT
	.align		4
.L_131:
        /*0110*/ 	.byte	0x02, 0x4a
	.zero		1
	.zero		1


	//----- nvinfo : EIATTR_EXIT_INSTR_OFFSETS
	.align		4
        /*0114*/ 	.byte	0x04, 0x1c
        /*0116*/ 	.short	(.L_133 - .L_132)


	//   ....[0]....
.L_132:
        /*0118*/ 	.word	0x00000040


	//   ....[1]....
        /*011c*/ 	.word	0x00000100


	//   ....[2]....
        /*0120*/ 	.word	0x00000550


	//   ....[3]....
        /*0124*/ 	.word	0x000006b0


	//   ....[4]....
        /*0128*/ 	.word	0x00000820


	//   ....[5]....
        /*012c*/ 	.word	0x00000aa0


	//   ....[6]....
        /*0130*/ 	.word	0x00000f10


	//----- nvinfo : EIATTR_CRS_STACK_SIZE
	.align		4
.L_133:
        /*0134*/ 	.byte	0x04, 0x1e
        /*0136*/ 	.short	(.L_135 - .L_134)
.L_134:
        /*0138*/ 	.word	0x00000000


	//----- nvinfo : EIATTR_CBANK_PARAM_SIZE
	.align		4
.L_135:
        /*013c*/ 	.byte	0x03, 0x19
        /*013e*/ 	.short	0x0048


	//----- nvinfo : EIATTR_PARAM_CBANK
	.align		4
        /*0140*/ 	.byte	0x04, 0x0a
        /*0142*/ 	.short	(.L_137 - .L_136)
	.align		4
.L_136:
        /*0144*/ 	.word	index@(.nv.constant0.atr_batch_f32)
        /*0148*/ 	.short	0x0380
        /*014a*/ 	.short	0x0048


	//----- nvinfo : EIATTR_SW_WAR
	.align		4
.L_137:
        /*014c*/ 	.byte	0x04, 0x36
        /*014e*/ 	.short	(.L_139 - .L_138)
.L_138:
        /*0150*/ 	.word	0x00000008
.L_139:


//--------------------- .nv.info.atr_batch_unified_f32 --------------------------
	.section	.nv.info.atr_batch_unified_f32,"",@"SHT_CUDA_INFO"
	.sectionflags	@""
	.align	4


	//----- nvinfo : EIATTR_CUDA_API_VERSION
	.align		4
        /*0000*/ 	.byte	0x04, 0x37
        /*0002*/ 	.short	(.L_141 - .L_140)
.L_140:
        /*0004*/ 	.word	0x00000082


	//----- nvinfo : EIATTR_KPARAM_INFO
	.align		4
.L_141:
        /*0008*/ 	.byte	0x04, 0x17
        /*000a*/ 	.short	(.L_143 - .L_142)
.L_142:
        /*000c*/ 	.word	0x00000000
        /*0010*/ 	.short	0x000b
        /*0012*/ 	.short	0x0050
        /*0014*/ 	.byte	0x00, 0xf5, 0x21, 0x00


	//----- nvinfo : EIATTR_KPARAM_INFO
	.align		4
.L_143:
        /*0018*/ 	.byte	0x04, 0x17
        /*001a*/ 	.short	(.L_145 - .L_144)
.L_144:
        /*001c*/ 	.word	0x00000000
        /*0020*/ 	.short	0x000a
        /*0022*/ 	.short	0x0048
        /*0024*/ 	.byte	0x00, 0xf0, 0x11, 0x00


	//----- nvinfo : EIATTR_KPARAM_INFO
	.align		4
.L_145:
        /*0028*/ 	.byte	0x04, 0x17
        /*002a*/ 	.short	(.L_147 - .L_146)
.L_146:
        /*002c*/ 	.word	0x00000000
        /*0030*/ 	.short	0x0009
        /*0032*/ 	.short	0x0044
        /*0034*/ 	.byte	0x00, 0xf0, 0x11, 0x00


	//----- nvinfo : EIATTR_KPARAM_INFO
	.align		4
.L_147:
        /*0038*/ 	.byte	0x04, 0x17
        /*003a*/ 	.short	(.L_149 - .L_148)
.L_148:
        /*003c*/ 	.word	0x00000000
        /*0040*/ 	.short	0x0008
        /*0042*/ 	.short	0x0040
        /*0044*/ 	.byte	0x00, 0xf0, 0x11, 0x00


	//----- nvinfo : EIATTR_KPARAM_INFO
	.align		4
.L_149:
        /*0048*/ 	.byte	0x04, 0x17
        /*004a*/ 	.short	(.L_151 - .L_150)
.L_150:
        /*004c*/ 	.word	0x00000000
        /*0050*/ 	.short	0x0007
        /*0052*/ 	.short	0x0038
        /*0054*/ 	.byte	0x00, 0xf5, 0x21, 0x00


	//----- nvinfo : EIATTR_KPARAM_INFO
	.align		4
.L_151:
        /*0058*/ 	.byte	0x04, 0x17
        /*005a*/ 	.short	(.L_153 - .L_152)
.L_152:
        /*005c*/ 	.word	0x00000000
        /*0060*/ 	.short	0x0006
        /*0062*/ 	.short	0x0030
        /*0064*/ 	.byte	0x00, 0xf5, 0x21, 0x00


	//----- nvinfo : EIATTR_KPARAM_INFO
	.align		4
.L_153:
        /*0068*/ 	.byte	0x04, 0x17
        /*006a*/ 	.short	(.L_155 - .L_154)
.L_154:
        /*006c*/ 	.word	0x00000000
        /*0070*/ 	.short	0x0005
        /*0072*/ 	.short	0x0028
        /*0074*/ 	.byte	0x00, 0xf5, 0x21, 0x00


	//----- nvinfo : EIATTR_KPARAM_INFO
	.align		4
.L_155:
        /*0078*/ 	.byte	0x04, 0x17
        /*007a*/ 	.short	(.L_157 - .L_156)
.L_156:
        /*007c*/ 	.word	0x00000000
        /*0080*/ 	.short	0x0004
        /*0082*/ 	.short	0x0020
        /*0084*/ 	.byte	0x00, 0xf5, 0x21, 0x00


	//----- nvinfo : EIATTR_KPARAM_INFO
	.align		4
.L_157:
        /*0088*/ 	.byte	0x04, 0x17
        /*008a*/ 	.short	(.L_159 - .L_158)
.L_158:
        /*008c*/ 	.word	0x00000000
        /*0090*/ 	.short	0x0003
        /*0092*/ 	.short	0x0018
        /*0094*/ 	.byte	0x00, 0xf5, 0x21, 0x00


	//----- nvinfo : EIATTR_KPARAM_INFO
	.align		4
.L_159:
        /*0098*/ 	.byte	0x04, 0x17
        /*009a*/ 	.short	(.L_161 - .L_160)
.L_160:
        /*009c*/ 	.word	0x00000000
        /*00a0*/ 	.short	0x0002
        /*00a2*/ 	.short	0x0010
        /*00a4*/ 	.byte	0x00, 0xf5, 0x21, 0x00


	//----- nvinfo : EIATTR_KPARAM_INFO
	.align		4
.L_161:
        /*00a8*/ 	.byte	0x04, 0x17
        /*00aa*/ 	.short	(.L_163 - .L_162)
.L_162:
        /*00ac*/ 	.word	0x00000000
        /*00b0*/ 	.short	0x0001
        /*00b2*/ 	.short	0x0008
        /*00b4*/ 	.byte	0x00, 0xf5, 0x21, 0x00


	//----- nvinfo : EIATTR_KPARAM_INFO
	.align		4
.L_163:
        /*00b8*/ 	.byte	0x04, 0x17
        /*00ba*/ 	.short	(.L_165 - .L_164)
.L_164:
        /*00bc*/ 	.word	0x00000000
        /*00c0*/ 	.short	0x0000
        /*00c2*/ 	.short	0x0000
        /*00c4*/ 	.byte	0x00, 0xf5, 0x21, 0x00


	//----- nvinfo : EIATTR_SPARSE_MMA_MASK
	.align		4
.L_165:
        /*00c8*/ 	.byte	0x03, 0x50
        /*00ca*/ 	.short	0x0000


	//----- nvinfo : EIATTR_MAXREG_COUNT
	.align		4
        /*00cc*/ 	.byte	0x03, 0x1b
        /*00ce*/ 	.short	0x00ff


	//----- nvinfo : EIATTR_NUM_BARRIERS
	.align		4
        /*00d0*/ 	.byte	0x02, 0x4c
        /*00d2*/ 	.byte	0x01
	.zero		1


	//----- nvinfo : EIATTR_MERCURY_ISA_VERSION
	.align		4
        /*00d4*/ 	.byte	0x03, 0x5f
        /*00d6*/ 	.short	0x0101


	//----- nvinfo : EIATTR_COOP_GROUP_MASK_REGIDS
	.align		4
        /*00d8*/ 	.byte	0x04, 0x29
        /*00da*/ 	.short	(.L_167 - .L_166)


	//   ....[0]....
.L_166:
        /*00dc*/ 	.word	0x0500000b


	//   ....[1]....
        /*00e0*/ 	.word	0x0500000b


	//   ....[2]....
        /*00e4*/ 	.word	0x0500000b


	//   ....[3]....
        /*00e8*/ 	.word	0x0500000b


	//   ....[4]....
        /*00ec*/ 	.word	0x0500000b


	//   ....[5]....
        /*00f0*/ 	.word	0x05000009


	//   ....[6]....
        /*00f4*/ 	.word	0x05000009


	//   ....[7]....
        /*00f8*/ 	.word	0x05000009


	//   ....[8]....
        /*00fc*/ 	.word	0x05000009


	//   ....[9]....
        /*0100*/ 	.word	0x05000009


	//   ....[10]....
        /*0104*/ 	.word	0x05000009


	//   ....[11]....
        /*0108*/ 	.word	0x05000009


	//   ....[12]....
        /*010c*/ 	.word	0x05000009


	//   ....[13]....
        /*0110*/ 	.word	0x05000009


	//   ....[14]....
        /*0114*/ 	.word	0x05000009


	//----- nvinfo : EIATTR_COOP_GROUP_INSTR_OFFSETS
	.align		4
.L_167:
        /*0118*/ 	.byte	0x04, 0x28
        /*011a*/ 	.short	(.L_169 - .L_168)


	//   ....[0]....
.L_168:
        /*011c*/ 	.word	0x00000570


	//   ....[1]....
        /*0120*/ 	.word	0x00000590


	//   ....[2]....
        /*0124*/ 	.word	0x000005b0


	//   ....[3]....
        /*0128*/ 	.word	0x000005e0


	//   ....[4]....
        /*012c*/ 	.word	0x00000620


	//   ....[5]....
        /*0130*/ 	.word	0x00000780


	//   ....[6]....
        /*0134*/ 	.word	0x000007a0


	//   ....[7]....
        /*0138*/ 	.word	0x000007c0


	//   ....[8]....
        /*013c*/ 	.word	0x000007e0


	//   ....[9]....
        /*0140*/ 	.word	0x00000800


	//   ....[10]....
        /*0144*/ 	.word	0x000020d0


	//   ....[11]....
        /*0148*/ 	.word	0x00002130


	//   ....[12]....
        /*014c*/ 	.word	0x00002190


	//   ....[13]....
        /*0150*/ 	.word	0x000021f0


	//   ....[14]....
        /*0154*/ 	.word	0x00002250


	//----- nvinfo : EIATTR_VRC_CTA_INIT_COUNT
	.align		4
.L_169:
        /*0158*/ 	.byte	0x02, 0x4a
	.zero		1
	.zero		1


	//----- nvinfo : EIATTR_EXIT_INSTR_OFFSETS
	.align		4
        /*015c*/ 	.byte	0x04, 0x1c
        /*015e*/ 	.short	(.L_171 - .L_170)


	//   ....[0]....
.L_170:
        /*0160*/ 	.word	0x00000040


	//   ....[1]....
        /*0164*/ 	.word	0x00000110


	//   ....[2]....
        /*0168*/ 	.word	0x00000c90


	//   ....[3]....
        /*016c*/ 	.word	0x00000d10


	//   ....[4]....
        /*0170*/ 	.word	0x00000fd0


	//   ....[5]....
        /*0174*/ 	.word	0x00001400


	//   ....[6]....
        /*0178*/ 	.word	0x000015f0


	//   ....[7]....
        /*017c*/ 	.word	0x00001f10


	//   ....[8]....
        /*0180*/ 	.word	0x00002090


	//----- nvinfo : EIATTR_CRS_STACK_SIZE
	.align		4
.L_171:
        /*0184*/ 	.byte	0x04, 0x1e
        /*0186*/ 	.short	(.L_173 - .L_172)
.L_172:
        /*0188*/ 	.word	0x00000000


	//----- nvinfo : EIATTR_CBANK_PARAM_SIZE
	.align		4
.L_173:
        /*018c*/ 	.byte	0x03, 0x19
        /*018e*/ 	.short	0x0058


	//----- nvinfo : EIATTR_PARAM_CBANK
	.align		4
        /*0190*/ 	.byte	0x04, 0x0a
        /*0192*/ 	.short	(.L_175 - .L_174)
	.align		4
.L_174:
        /*0194*/ 	.word	index@(.nv.constant0.atr_batch_unified_f32)
        /*0198*/ 	.short	0x0380
        /*019a*/ 	.short	0x0058


	//----- nvinfo : EIATTR_SW_WAR
	.align		4
.L_175:
        /*019c*/ 	.byte	0x04, 0x36
        /*019e*/ 	.short	(.L_177 - .L_176)
.L_176:
        /*01a0*/ 	.word	0x00000008
.L_177:


//--------------------- .nv.info.exclusive_prefix_float2_from_tr --------------------------
	.section	.nv.info.exclusive_prefix_float2_from_tr,"",@"SHT_CUDA_INFO"
	.sectionflags	@""
	.align	4


	//----- nvinfo : EIATTR_CUDA_API_VERSION
	.align		4
        /*0000*/ 	.byte	0x04, 0x37
        /*0002*/ 	.short	(.L_179 - .L_178)
.L_178:
        /*0004*/ 	.word	0x00000082


	//----- nvinfo : EIATTR_KPARAM_INFO
	.align		4
.L_179:
        /*0008*/ 	.byte	0x04, 0x17
        /*000a*/ 	.short	(.L_181 - .L_180)
.L_180:
        /*000c*/ 	.word	0x00000000
        /*0010*/ 	.short	0x0002
        /*0012*/ 	.short	0x0010
        /*0014*/ 	.byte	0x00, 0xf5, 0x21, 0x00


	//----- nvinfo : EIATTR_KPARAM_INFO
	.align		4
.L_181:
        /*0018*/ 	.byte	0x04, 0x17
        /*001a*/ 	.short	(.L_183 - .L_182)
.L_182:
        /*001c*/ 	.word	0x00000000
        /*0020*/ 	.short	0x0001
        /*0022*/ 	.short	0x0008
        /*0024*/ 	.byte	0x00, 0xf0, 0x11, 0x00


	//----- nvinfo : EIATTR_KPARAM_INFO
	.align		4
.L_183:
        /*0028*/ 	.byte	0x04, 0x17
        /*002a*/ 	.short	(.L_185 - .L_184)
.L_184:
        /*002c*/ 	.word	0x00000000
        /*0030*/ 	.short	0x0000
        /*0032*/ 	.short	0x0000
        /*0034*/ 	.byte	0x00, 0xf5, 0x21, 0x00


	//----- nvinfo : EIATTR_SPARSE_MMA_MASK
	.align		4
.L_185:
        /*0038*/ 	.byte	0x03, 0x50
        /*003a*/ 	.short	0x0000


	//----- nvinfo : EIATTR_MAXREG_COUNT
	.align		4
        /*003c*/ 	.byte	0x03, 0x1b
        /*003e*/ 	.short	0x00ff


	//----- nvinfo : EIATTR_MERCURY_ISA_VERSION
	.align		4
        /*0040*/ 	.byte	0x03, 0x5f
        /*0042*/ 	.short	0x0101


	//----- nvinfo : EIATTR_VRC_CTA_INIT_COUNT
	.align		4
        /*0044*/ 	.byte	0x02, 0x4a
	.zero		1
	.zero		1


	//----- nvinfo : EIATTR_EXIT_INSTR_OFFSETS
	.align		4
        /*0048*/ 	.byte	0x04, 0x1c
        /*004a*/ 	.short	(.L_187 - .L_186)


	//   ....[0]....
.L_186:
        /*004c*/ 	.word	0x00000040


	//   ....[1]....
        /*0050*/ 	.word	0x000000a0


	//   ....[2]....
        /*0054*/ 	.word	0x000006f0


	//   ....[3]....
        /*0058*/ 	.word	0x000009d0


	//   ....[4]....
        /*005c*/ 	.word	0x00000b90


	//   ....[5]....
        /*0060*/ 	.word	0x00000c70


	//----- nvinfo : EIATTR_CBANK_PARAM_SIZE
	.align		4
.L_187:
        /*0064*/ 	.byte	0x03, 0x19
        /*0066*/ 	.short	0x0018


	//----- nvinfo : EIATTR_PARAM_CBANK
	.align		4
        /*0068*/ 	.byte	0x04, 0x0a
        /*006a*/ 	.short	(.L_189 - .L_188)
	.align		4
.L_188:
        /*006c*/ 	.word	index@(.nv.constant0.exclusive_prefix_float2_from_tr)
        /*0070*/ 	.short	0x0380
        /*0072*/ 	.short	0x0018


	//----- nvinfo : EIATTR_SW_WAR
	.align		4
.L_189:
        /*0074*/ 	.byte	0x04, 0x36
        /*0076*/ 	.short	(.L_191 - .L_190)
.L_190:
        /*0078*/ 	.word	0x00000008
.L_191:


//--------------------- .nv.info.tr_from_hlc_f32  --------------------------
	.section	.nv.info.tr_from_hlc_f32,"",@"SHT_CUDA_INFO"
	.sectionflags	@""
	.align	4


	//----- nvinfo : EIATTR_CUDA_API_VERSION
	.align		4
        /*0000*/ 	.byte	0x04, 0x37
        /*0002*/ 	.short	(.L_193 - .L_192)
.L_192:
        /*0004*/ 	.word	0x00000082


	//----- nvinfo : EIATTR_KPARAM_INFO
	.align		4
.L_193:
        /*0008*/ 	.byte	0x04, 0x17
        /*000a*/ 	.short	(.L_195 - .L_194)
.L_194:
        /*000c*/ 	.word	0x00000000
        /*0010*/ 	.short	0x0005
        /*0012*/ 	.short	0x0020
        /*0014*/ 	.byte	0x00, 0xf5, 0x21, 0x00


	//----- nvinfo : EIATTR_KPARAM_INFO
	.align		4
.L_195:
        /*0018*/ 	.byte	0x04, 0x17
        /*001a*/ 	.short	(.L_197 - .L_196)
.L_196:
        /*001c*/ 	.word	0x00000000
        /*0020*/ 	.short	0x0004
        /*0022*/ 	.short	0x001c
        /*0024*/ 	.byte	0x00, 0xf0, 0x11, 0x00


	//----- nvinfo : EIATTR_KPARAM_INFO
	.align		4
.L_197:
        /*0028*/ 	.byte	0x04, 0x17
        /*002a*/ 	.short	(.L_199 - .L_198)
.L_198:
        /*002c*/ 	.word	0x00000000
        /*0030*/ 	.short	0x0003
        /*0032*/ 	.short	0x0018
        /*0034*/ 	.byte	0x00, 0xf0, 0x11, 0x00


	//----- nvinfo : EIATTR_KPARAM_INFO
	.align		4
.L_199:
        /*0038*/ 	.byte	0x04, 0x17
        /*003a*/ 	.short	(.L_201 - .L_200)
.L_200:
        /*003c*/ 	.word	0x00000000
        /*0040*/ 	.short	0x0002
        /*0042*/ 	.short	0x0010
        /*0044*/ 	.byte	0x00, 0xf5, 0x21, 0x00


	//----- nvinfo : EIATTR_KPARAM_INFO
	.align		4
.L_201:
        /*0048*/ 	.byte	0x04, 0x17
        /*004a*/ 	.short	(.L_203 - .L_202)
.L_202:
        /*004c*/ 	.word	0x00000000
        /*0050*/ 	.short	0x0001
        /*0052*/ 	.short	0x0008
        /*0054*/ 	.byte	0x00, 0xf5, 0x21, 0x00


	//----- nvinfo : EIATTR_KPARAM_INFO
	.align		4
.L_203:
        /*0058*/ 	.byte	0x04, 0x17
        /*005a*/ 	.short	(.L_205 - .L_204)
.L_204:
        /*005c*/ 	.word	0x00000000
        /*0060*/ 	.short	0x0000
        /*0062*/ 	.short	0x0000
        /*0064*/ 	.byte	0x00, 0xf5, 0x21, 0x00


	//----- nvinfo : EIATTR_SPARSE_MMA_MASK
	.align		4
.L_205:
        /*0068*/ 	.byte	0x03, 0x50
        /*006a*/ 	.short	0x0000


	//----- nvinfo : EIATTR_MAXREG_COUNT
	.align		4
        /*006c*/ 	.byte	0x03, 0x1b
        /*006e*/ 	.short	0x00ff


	//----- nvinfo : EIATTR_MERCURY_ISA_VERSION
	.align		4
        /*0070*/ 	.byte	0x03, 0x5f
        /*0072*/ 	.short	0x0101


	//----- nvinfo : EIATTR_VRC_CTA_INIT_COUNT
	.align		4
        /*0074*/ 	.byte	0x02, 0x4a
	.zero		1
	.zero		1


	//----- nvinfo : EIATTR_EXIT_INSTR_OFFSETS
	.align		4
        /*0078*/ 	.byte	0x04, 0x1c
        /*007a*/ 	.short	(.L_207 - .L_206)


	//   ....[0]....
.L_206:
        /*007c*/ 	.word	0x00000070


	//   ....[1]....
        /*0080*/ 	.word	0x00000280


	//----- nvinfo : EIATTR_CRS_STACK_SIZE
	.align		4
.L_207:
        /*0084*/ 	.byte	0x04, 0x1e
        /*0086*/ 	.short	(.L_209 - .L_208)
.L_208:
        /*0088*/ 	.word	0x00000000


	//----- nvinfo : EIATTR_CBANK_PARAM_SIZE
	.align		4
.L_209:
        /*008c*/ 	.byte	0x03, 0x19
        /*008e*/ 	.short	0x0028


	//----- nvinfo : EIATTR_PARAM_CBANK
	.align		4
        /*0090*/ 	.byte	0x04, 0x0a
        /*0092*/ 	.short	(.L_211 - .L_210)
	.align		4
.L_210:
        /*0094*/ 	.word	index@(.nv.constant0.tr_from_hlc_f32)
        /*0098*/ 	.short	0x0380
        /*009a*/ 	.short	0x0028


	//----- nvinfo : EIATTR_SW_WAR
	.align		4
.L_211:
        /*009c*/ 	.byte	0x04, 0x36
        /*009e*/ 	.short	(.L_213 - .L_212)
.L_212:
        /*00a0*/ 	.word	0x00000008
.L_213:


//--------------------- .nv.callgraph             --------------------------
	.section	.nv.callgraph,"",@"SHT_CUDA_CALLGRAPH"
	.align	4
	.sectionentsize	8
	.align		4
        /*0000*/ 	.word	0x00000000
	.align		4
        /*0004*/ 	.word	0xffffffff
	.align		4
        /*0008*/ 	.word	0x00000000
	.align		4
        /*000c*/ 	.word	0xfffffffe
	.align		4
        /*0010*/ 	.word	0x00000000
	.align		4
        /*0014*/ 	.word	0xfffffffd
	.align		4
        /*0018*/ 	.word	0x00000000
	.align		4
        /*001c*/ 	.word	0xfffffffc


//--------------------- .nv.constant2.atr_many_series_one_param_f32 --------------------------
	.section	.nv.constant2.atr_many_series_one_param_f32,"a",@progbits
	.sectionflags	@""
	.align	4
.nv.constant2.atr_many_series_one_param_f32:
        /*0000*/ 	.byte	0xb0, 0x06, 0x00, 0x00, 0x40, 0x06, 0x00, 0x00, 0xc0, 0x05, 0x00, 0x00


//--------------------- .text.atr_many_series_one_param_f32 --------------------------
	.section	.text.atr_many_series_one_param_f32,"ax",@progbits
	.align	128
        .global         atr_many_series_one_param_f32
        .type           atr_many_series_one_param_f32,@function
        .size           atr_many_series_one_param_f32,(.L_x_144 - atr_many_series_one_param_f32)
        .other          atr_many_series_one_param_f32,@"STO_CUDA_ENTRY STV_DEFAULT"
atr_many_series_one_param_f32:
.text.atr_many_series_one_param_f32:
[----:B------:R-:W-:Y:S08]  /*0000*/  LDC R1, c[0x0][0x37c] ;  /* 0x0000df00ff017b82 */ /* 0x000ff00000000800 */
[----:B------:R-:W0:Y:S01]  /*0010*/  LDC.64 R2, c[0x0][0x3a8] ;  /* 0x0000ea00ff027b82 */ /* 0x000e220000000a00 */
[----:B------:R-:W0:Y:S02]  /*0020*/  LDCU UR4, c[0x0][0x3a0] ;  /* 0x00007400ff0477ac */ /* 0x000e240008000800 */
[----:B0-----:R-:W-:-:S04]  /*0030*/  VIMNMX3 R0, R2, UR4, R3, PT ;  /* 0x0000000402007c0f */ /* 0x001fc8000b800103 */
[----:B------:R-:W-:-:S13]  /*0040*/  ISETP.GE.AND P0, PT, R0, 0x1, PT ;  /* 0x000000010000780c */ /* 0x000fda0003f06270 */
[----:B------:R-:W-:Y:S05]  /*0050*/  @!P0 EXIT ;  /* 0x000000000000894d */ /* 0x000fea0003800000 */
[----:B------:R-:W0:Y:S01]  /*0060*/  S2R R0, SR_CTAID.X ;  /* 0x0000000000007919 */ /* 0x000e220000002500 */
[----:B------:R-:W1:Y:S01]  /*0070*/  LDCU UR4, c[0x0][0x360] ;  /* 0x00006c00ff0477ac */ /* 0x000e620008000800 */
[----:B------:R-:W2:Y:S01]  /*0080*/  S2R R5, SR_TID.X ;  /* 0x0000000000057919 */ /* 0x000ea20000002100 */
[----:B-1----:R-:W-:-:S06]  /*0090*/  USHF.R.U32.HI UR4, URZ, 0x5, UR4 ;  /* 0x00000005ff047899 */ /* 0x002fcc0008011604 */
[----:B0-----:R-:W-:-:S05]  /*00a0*/  IMAD R0, R0, UR4, RZ ;  /* 0x0000000400007c24 */ /* 0x001fca000f8e02ff */
[----:B--2---:R-:W-:-:S04]  /*00b0*/  LEA R0, R0, R5, 0x5 ;  /* 0x0000000500007211 */ /* 0x004fc800078e28ff */
[----:B------:R-:W-:-:S04]  /*00c0*/  LOP3.LUT R3, R0, 0xffffffe0, RZ, 0xc0, !PT ;  /* 0xffffffe000037812 */ /* 0x000fc800078ec0ff */
[----:B------:R-:W-:-:S13]  /*00d0*/  ISETP.GE.AND P0, PT, R3, R2, PT ;  /* 0x000000020300720c */ /* 0x000fda0003f06270 */
[----:B------:R-:W-:Y:S05]  /*00e0*/  @P0 EXIT ;  /* 0x000000000000094d */ /* 0x000fea0003800000 */
[----:B------:R-:W-:Y:S01]  /*00f0*/  LOP3.LUT R0, R5, 0x1f, RZ, 0xc0, !PT ;  /* 0x0000001f05007812 */ /* 0x000fe200078ec0ff */
[----:B------:R-:W0:Y:S06]  /*0100*/  LDCU.64 UR6, c[0x0][0x358] ;  /* 0x00006b00ff0677ac */ /* 0x000e2c0008000a00 */
.L_x_15:
[----:B-1----:R-:W1:Y:S01]  /*0110*/  LDCU UR4, c[0x0][0x3a8] ;  /* 0x00007500ff0477ac */ /* 0x002e620008000800 */
[----:B------:R-:W-:Y:S01]  /*0120*/  IADD3 R5, PT, PT, R0, R3, RZ ;  /* 0x0000000300057210 */ /* 0x000fe20007ffe0ff */
[----:B------:R-:W-:Y:S01]  /*0130*/  BSSY.RECONVERGENT B0, `(.L_x_0) ;  /* 0x000011b000007945 */ /* 0x000fe20003800200 */
[----:B-1----:R-:W-:-:S05]  /*0140*/  IMAD.U32 R10, RZ, RZ, UR4 ;  /* 0x00000004ff0a7e24 */ /* 0x002fca000f8e00ff */
[----:B------:R-:W-:-:S13]  /*0150*/  ISETP.GE.AND P0, PT, R5, R10, PT ;  /* 0x0000000a0500720c */ /* 0x000fda0003f06270 */
[----:B--2---:R-:W-:Y:S05]  /*0160*/  @P0 BRA `(.L_x_1) ;  /* 0x00000010005c0947 */ /* 0x004fea0003800000 */
[----:B------:R-:W1:Y:S08]  /*0170*/  LDC.64 R6, c[0x0][0x398] ;  /* 0x0000e600ff067b82 */ /* 0x000e700000000a00 */
[----:B------:R-:W2:Y:S01]  /*0180*/  LDC R9, c[0x0][0x3ac] ;  /* 0x0000eb00ff097b82 */ /* 0x000ea20000000800 */
[----:B-1----:R-:W-:-:S05]  /*0190*/  IMAD.WIDE R6, R5, 0x4, R6 ;  /* 0x0000000405067825 */ /* 0x002fca00078e0206 */
[----:B0-----:R-:W2:Y:S02]  /*01a0*/  LDG.E.CONSTANT R2, desc[UR6][R6.64] ;  /* 0x0000000606027981 */ /* 0x001ea4000c1e9900 */
[----:B--2---:R-:W-:-:S13]  /*01b0*/  ISETP.GE.U32.AND P0, PT, R2, R9, PT ;  /* 0x000000090200720c */ /* 0x004fda0003f06070 */
[----:B------:R-:W-:Y:S05]  /*01c0*/  @P0 BRA `(.L_x_1) ;  /* 0x0000001000440947 */ /* 0x000fea0003800000 */
[----:B------:R-:W0:Y:S02]  /*01d0*/  LDCU UR4, c[0x0][0x3a0] ;  /* 0x00007400ff0477ac */ /* 0x000e240008000800 */
[----:B0-----:R-:W-:-:S04]  /*01e0*/  IADD3 R6, PT, PT, R2, UR4, RZ ;  /* 0x0000000402067c10 */ /* 0x001fc8000fffe0ff */
[----:B------:R-:W-:-:S13]  /*01f0*/  ISETP.GT.AND P0, PT, R6, R9, PT ;  /* 0x000000090600720c */ /* 0x000fda0003f04270 */
[----:B------:R-:W-:Y:S05]  /*0200*/  @P0 BRA `(.L_x_1) ;  /* 0x0000001000340947 */ /* 0x000fea0003800000 */
[C---:B------:R-:W-:Y:S01]  /*0210*/  ISETP.GT.AND P0, PT, R6.reuse, 0x1, PT ;  /* 0x000000010600780c */ /* 0x040fe20003f04270 */
[----:B------:R-:W-:Y:S01]  /*0220*/  BSSY.RECONVERGENT B1, `(.L_x_2) ;  /* 0x0000049000017945 */ /* 0x000fe20003800200 */
[----:B------:R-:W-:-:S11]  /*0230*/  VIADD R4, R6, 0xffffffff ;  /* 0xffffffff06047836 */ /* 0x000fd60000000000 */
[----:B------:R-:W-:Y:S05]  /*0240*/  @!P0 BRA `(.L_x_3) ;  /* 0x0000000400188947 */ /* 0x000fea0003800000 */
[----:B------:R-:W-:Y:S01]  /*0250*/  IADD3 R7, PT, PT, R6, -0x2, RZ ;  /* 0xfffffffe06077810 */ /* 0x000fe20007ffe0ff */
[----:B------:R-:W-:Y:S01]  /*0260*/  BSSY.RECONVERGENT B2, `(.L_x_4) ;  /* 0x000001e000027945 */ /* 0x000fe20003800200 */
[----:B------:R-:W-:Y:S02]  /*0270*/  IMAD.MOV.U32 R11, RZ, RZ, RZ ;  /* 0x000000ffff0b7224 */ /* 0x000fe400078e00ff */
[----:B------:R-:W-:Y:S02]  /*0280*/  ISETP.GE.U32.AND P0, PT, R7, 0x7, PT ;  /* 0x000000070700780c */ /* 0x000fe40003f06070 */
[----:B------:R-:W-:-:S11]  /*0290*/  LOP3.LUT P1, R7, R4, 0x7, RZ, 0xc0, !PT ;  /* 0x0000000704077812 */ /* 0x000fd6000782c0ff */
[----:B------:R-:W-:Y:S05]  /*02a0*/  @!P0 BRA `(.L_x_5) ;  /* 0x0000000000648947 */ /* 0x000fea0003800000 */
[----:B------:R-:W0:Y:S01]  /*02b0*/  LDC.64 R8, c[0x0][0x3b0] ;  /* 0x0000ec00ff087b82 */ /* 0x000e220000000a00 */
[----:B------:R-:W-:Y:S02]  /*02c0*/  LOP3.LUT R11, R4, 0xfffffff8, RZ, 0xc0, !PT ;  /* 0xfffffff8040b7812 */ /* 0x000fe400078ec0ff */
[----:B------:R-:W-:Y:S02]  /*02d0*/  MOV R27, R5 ;  /* 0x00000005001b7202 */ /* 0x000fe40000000f00 */
[----:B------:R-:W-:-:S07]  /*02e0*/  IADD3 R26, PT, PT, -R11, RZ, RZ ;  /* 0x000000ff0b1a7210 */ /* 0x000fce0007ffe1ff */
.L_x_6:
[----:B0-----:R-:W-:Y:S01]  /*02f0*/  IMAD.WIDE R22, R27, 0x4, R8 ;  /* 0x000000041b167825 */ /* 0x001fe200078e0208 */
[----:B------:R-:W-:Y:S02]  /*0300*/  IADD3 R26, PT, PT, R26, 0x8, RZ ;  /* 0x000000081a1a7810 */ /* 0x000fe40007ffe0ff */
[----:B------:R-:W-:Y:S01]  /*0310*/  LEA R27, R10, R27, 0x3 ;  /* 0x0000001b0a1b7211 */ /* 0x000fe200078e18ff */
[----:B-1----:R-:W-:Y:S01]  /*0320*/  IMAD.MOV.U32 R29, RZ, RZ, 0x7fc00000 ;  /* 0x7fc00000ff1d7424 */ /* 0x002fe200078e00ff */
[----:B------:R-:W-:Y:S01]  /*0330*/  ISETP.NE.AND P0, PT, R26, RZ, PT ;  /* 0x000000ff1a00720c */ /* 0x000fe20003f05270 */
[----:B------:R-:W-:-:S03]  /*0340*/  IMAD.WIDE.U32 R20, R10, 0x4, R22 ;  /* 0x000000040a147825 */ /* 0x000fc600078e0016 */
[----:B------:R-:W-:Y:S01]  /*0350*/  STG.E desc[UR6][R22.64], R29 ;  /* 0x0000001d16007986 */ /* 0x000fe2000c101906 */
[----:B------:R-:W-:-:S03]  /*0360*/  IMAD.WIDE.U32 R18, R10, 0x4, R20 ;  /* 0x000000040a127825 */ /* 0x000fc600078e0014 */
[----:B------:R-:W-:Y:S04]  /*0370*/  STG.E desc[UR6][R20.64], R29 ;  /* 0x0000001d14007986 */ /* 0x000fe8000c101906 */
[----:B------:R0:W-:Y:S01]  /*0380*/  STG.E desc[UR6][R18.64], R29 ;  /* 0x0000001d12007986 */ /* 0x0001e2000c101906 */
[----:B------:R-:W-:-:S05]  /*0390*/  IMAD.WIDE.U32 R12, R10, 0x4, R18 ;  /* 0x000000040a0c7825 */ /* 0x000fca00078e0012 */
[----:B------:R1:W-:Y:S01]  /*03a0*/  STG.E desc[UR6][R12.64], R29 ;  /* 0x0000001d0c007986 */ /* 0x0003e2000c101906 */
[----:B------:R-:W-:-:S05]  /*03b0*/  IMAD.WIDE.U32 R16, R10, 0x4, R12 ;  /* 0x000000040a107825 */ /* 0x000fca00078e000c */
[----:B------:R1:W-:Y:S01]  /*03c0*/  STG.E desc[UR6][R16.64], R29 ;  /* 0x0000001d10007986 */ /* 0x0003e2000c101906 */
[----:B------:R-:W-:-:S05]  /*03d0*/  IMAD.WIDE.U32 R14, R10, 0x4, R16 ;  /* 0x000000040a0e7825 */ /* 0x000fca00078e0010 */
[----:B------:R1:W-:Y:S01]  /*03e0*/  STG.E desc[UR6][R14.64], R29 ;  /* 0x0000001d0e007986 */ /* 0x0003e2000c101906 */
[----:B------:R-:W-:-:S05]  /*03f0*/  IMAD.WIDE.U32 R24, R10, 0x4, R14 ;  /* 0x000000040a187825 */ /* 0x000fca00078e000e */
[----:B------:R1:W-:Y:S01]  /*0400*/  STG.E desc[UR6][R24.64], R29 ;  /* 0x0000001d18007986 */ /* 0x0003e2000c101906 */
[----:B0-----:R-:W-:-:S05]  /*0410*/  IMAD.WIDE.U32 R18, R10, 0x4, R24 ;  /* 0x000000040a127825 */ /* 0x001fca00078e0018 */
[----:B------:R1:W-:Y:S01]  /*0420*/  STG.E desc[UR6][R18.64], R29 ;  /* 0x0000001d12007986 */ /* 0x0003e2000c101906 */
[----:B------:R-:W-:Y:S05]  /*0430*/  @P0 BRA `(.L_x_6) ;  /* 0xfffffffc00ac0947 */ /* 0x000fea000383ffff */
.L_x_5:
[----:B------:R-:W-:Y:S05]  /*0440*/  BSYNC.RECONVERGENT B2 ;  /* 0x0000000000027941 */ /* 0x000fea0003800200 */
.L_x_4:
[----:B------:R-:W-:Y:S05]  /*0450*/  @!P1 BRA `(.L_x_3) ;  /* 0x0000000000949947 */ /* 0x000fea0003800000 */
[----:B------:R-:W-:Y:S01]  /*0460*/  LOP3.LUT R8, R4, 0x3, RZ, 0xc0, !PT ;  /* 0x0000000304087812 */ /* 0x000fe200078ec0ff */
[----:B------:R-:W-:Y:S01]  /*0470*/  BSSY.RECONVERGENT B2, `(.L_x_7) ;  /* 0x0000013000027945 */ /* 0x000fe20003800200 */
[----:B------:R-:W-:Y:S02]  /*0480*/  ISETP.GE.U32.AND P0, PT, R7, 0x4, PT ;  /* 0x000000040700780c */ /* 0x000fe40003f06070 */
[----:B------:R-:W-:-:S05]  /*0490*/  VIMNMX.U32 R8, PT, PT, R8, 0x2, PT ;  /* 0x0000000208087848 */ /* 0x000fca0003fe0000 */
[----:B-1----:R-:W-:-:S04]  /*04a0*/  IMAD.SHL.U32 R12, R8, 0x4, RZ ;  /* 0x00000004080c7824 */ /* 0x002fc800078e00ff */
[----:B------:R-:W0:Y:S02]  /*04b0*/  LDC R8, c[0x2][R12] ;  /* 0x008000000c087b82 */ /* 0x000e240000000800 */
[----:B0-----:R-:W-:Y:S01]  /*04c0*/  SHF.R.S32.HI R9, RZ, 0x1f, R8 ;  /* 0x0000001fff097819 */ /* 0x001fe20000011408 */
[----:B------:R-:W-:Y:S06]  /*04d0*/  @!P0 BRA `(.L_x_8) ;  /* 0x0000000000308947 */ /* 0x000fec0003800000 */
[----:B------:R-:W0:Y:S01]  /*04e0*/  LDC.64 R12, c[0x0][0x3b0] ;  /* 0x0000ec00ff0c7b82 */ /* 0x000e220000000a00 */
[C---:B------:R-:W-:Y:S01]  /*04f0*/  IMAD R7, R11.reuse, R10, R5 ;  /* 0x0000000a0b077224 */ /* 0x040fe200078e0205 */
[----:B------:R-:W-:-:S03]  /*0500*/  IADD3 R11, PT, PT, R11, 0x4, RZ ;  /* 0x000000040b0b7810 */ /* 0x000fc60007ffe0ff */
[----:B0-----:R-:W-:Y:S01]  /*0510*/  IMAD.WIDE R12, R7, 0x4, R12 ;  /* 0x00000004070c7825 */ /* 0x001fe200078e020c */
[----:B------:R-:W-:-:S03]  /*0520*/  MOV R7, 0x7fc00000 ;  /* 0x7fc0000000077802 */ /* 0x000fc60000000f00 */
[C---:B------:R-:W-:Y:S02]  /*0530*/  IMAD.WIDE.U32 R14, R10.reuse, 0x4, R12 ;  /* 0x000000040a0e7825 */ /* 0x040fe400078e000c */
[----:B------:R0:W-:Y:S04]  /*0540*/  STG.E desc[UR6][R12.64], R7 ;  /* 0x000000070c007986 */ /* 0x0001e8000c101906 */
[----:B------:R0:W-:Y:S01]  /*0550*/  STG.E desc[UR6][R14.64], R7 ;  /* 0x000000070e007986 */ /* 0x0001e2000c101906 */
[----:B------:R-:W-:-:S05]  /*0560*/  IMAD.WIDE.U32 R16, R10, 0x4, R14 ;  /* 0x000000040a107825 */ /* 0x000fca00078e000e */
[----:B------:R0:W-:Y:S01]  /*0570*/  STG.E desc[UR6][R16.64], R7 ;  /* 0x0000000710007986 */ /* 0x0001e2000c101906 */
[----:B------:R-:W-:-:S05]  /*0580*/  IMAD.WIDE.U32 R18, R10, 0x4, R16 ;  /* 0x000000040a127825 */ /* 0x000fca00078e0010 */
[----:B------:R0:W-:Y:S02]  /*0590*/  STG.E desc[UR6][R18.64], R7 ;  /* 0x0000000712007986 */ /* 0x0001e4000c101906 */
.L_x_8:
[----:B------:R-:W-:Y:S05]  /*05a0*/  BSYNC.RECONVERGENT B2 ;  /* 0x0000000000027941 */ /* 0x000fea0003800200 */
.L_x_7:
[----:B------:R-:W-:Y:S05]  /*05b0*/  BRX R8 -0x5c0                                                           (*"BRANCH_TARGETS .L_x_3,.L_x_142,.L_x_143"*) ;  /* 0xfffffff808907949 */ /* 0x000fea000383ffff */
.L_x_143:
[----:B------:R-:W1:Y:S01]  /*05c0*/  LDC.64 R8, c[0x0][0x3b0] ;  /* 0x0000ec00ff087b82 */ /* 0x000e620000000a00 */
[C---:B0-----:R-:W-:Y:S01]  /*05d0*/  IMAD R7, R11.reuse, R10, R5 ;  /* 0x0000000a0b077224 */ /* 0x041fe200078e0205 */
[----:B------:R-:W-:-:S03]  /*05e0*/  IADD3 R11, PT, PT, R11, 0x2, RZ ;  /* 0x000000020b0b7810 */ /* 0x000fc60007ffe0ff */
[----:B-1----:R-:W-:-:S04]  /*05f0*/  IMAD.WIDE R8, R7, 0x4, R8 ;  /* 0x0000000407087825 */ /* 0x002fc800078e0208 */
[----:B------:R-:W-:Y:S02]  /*0600*/  IMAD.MOV.U32 R7, RZ, RZ, 0x7fc00000 ;  /* 0x7fc00000ff077424 */ /* 0x000fe400078e00ff */
[----:B------:R-:W-:-:S03]  /*0610*/  IMAD.WIDE.U32 R12, R10, 0x4, R8 ;  /* 0x000000040a0c7825 */ /* 0x000fc600078e0008 */
[----:B------:R1:W-:Y:S04]  /*0620*/  STG.E desc[UR6][R8.64], R7 ;  /* 0x0000000708007986 */ /* 0x0003e8000c101906 */
[----:B------:R1:W-:Y:S02]  /*0630*/  STG.E desc[UR6][R12.64], R7 ;  /* 0x000000070c007986 */ /* 0x0003e4000c101906 */
.L_x_142:
[----:B01----:R-:W-:-:S04]  /*0640*/  LOP3.LUT R7, R4, 0x1, RZ, 0xc0, !PT ;  /* 0x0000000104077812 */ /* 0x003fc800078ec0ff */
[----:B------:R-:W-:-:S13]  /*0650*/  ISETP.NE.U32.AND P0, PT, R7, 0x1, PT ;  /* 0x000000010700780c */ /* 0x000fda0003f05070 */
[----:B------:R-:W0:Y:S01]  /*0660*/  @!P0 LDC.64 R8, c[0x0][0x3b0] ;  /* 0x0000ec00ff088b82 */ /* 0x000e220000000a00 */
[----:B------:R-:W-:Y:S01]  /*0670*/  @!P0 IMAD R11, R11, R10, R5 ;  /* 0x0000000a0b0b8224 */ /* 0x000fe200078e0205 */
[----:B------:R-:W-:-:S03]  /*0680*/  @!P0 MOV R7, 0x7fc00000 ;  /* 0x7fc0000000078802 */ /* 0x000fc60000000f00 */
[----:B0-----:R-:W-:-:S05]  /*0690*/  @!P0 IMAD.WIDE R8, R11, 0x4, R8 ;  /* 0x000000040b088825 */ /* 0x001fca00078e0208 */
[----:B------:R2:W-:Y:S02]  /*06a0*/  @!P0 STG.E desc[UR6][R8.64], R7 ;  /* 0x0000000708008986 */ /* 0x0005e4000c101906 */
.L_x_3:
[----:B------:R-:W-:Y:S05]  /*06b0*/  BSYNC.RECONVERGENT B1 ;  /* 0x0000000000017941 */ /* 0x000fea0003800200 */
.L_x_2:
[----:B01----:R-:W0:Y:S01]  /*06c0*/  LDC R18, c[0x0][0x3a8] ;  /* 0x0000ea00ff127b82 */ /* 0x003e220000000800 */
[----:B--2---:R-:W-:Y:S01]  /*06d0*/  IMAD.MOV.U32 R7, RZ, RZ, RZ ;  /* 0x000000ffff077224 */ /* 0x004fe200078e00ff */
[----:B------:R-:W1:Y:S01]  /*06e0*/  LDCU UR5, c[0x0][0x3a0] ;  /* 0x00007400ff0577ac */ /* 0x000e620008000800 */
[----:B------:R-:W-:-:S05]  /*06f0*/  UMOV UR4, URZ ;  /* 0x000000ff00047c82 */ /* 0x000fca0008000000 */
[----:B------:R-:W2:Y:S08]  /*0700*/  LDC.64 R8, c[0x0][0x380] ;  /* 0x0000e000ff087b82 */ /* 0x000eb00000000a00 */
[----:B------:R-:W3:Y:S02]  /*0710*/  LDC.64 R10, c[0x0][0x388] ;  /* 0x0000e200ff0a7b82 */ /* 0x000ee40000000a00 */
.L_x_9:
[----:B------:R-:W-:Y:S02]  /*0720*/  ISETP.NE.AND P0, PT, RZ, UR4, PT ;  /* 0x00000004ff007c0c */ /* 0x000fe4000bf05270 */
[----:B------:R-:W-:-:S11]  /*0730*/  IADD3 R15, PT, PT, R2, UR4, RZ ;  /* 0x00000004020f7c10 */ /* 0x000fd6000fffe0ff */
[----:B------:R-:W4:Y:S01]  /*0740*/  @P0 LDC.64 R16, c[0x0][0x390] ;  /* 0x0000e400ff100b82 */ /* 0x000f220000000a00 */
[CC--:B0-----:R-:W-:Y:S02]  /*0750*/  @P0 IMAD R12, R15.reuse, R18.reuse, -R18 ;  /* 0x000000120f0c0224 */ /* 0x0c1fe400078e0a12 */
[----:B------:R-:W-:-:S03]  /*0760*/  IMAD R15, R15, R18, R5 ;  /* 0x000000120f0f7224 */ /* 0x000fc600078e0205 */
[----:B------:R-:W-:Y:S01]  /*0770*/  @P0 IADD3 R19, PT, PT, R5, R12, RZ ;  /* 0x0000000c05130210 */ /* 0x000fe20007ffe0ff */
[----:B--2---:R-:W-:-:S04]  /*0780*/  IMAD.WIDE R12, R15, 0x4, R8 ;  /* 0x000000040f0c7825 */ /* 0x004fc800078e0208 */
[----:B---3--:R-:W-:Y:S02]  /*0790*/  IMAD.WIDE R14, R15, 0x4, R10 ;  /* 0x000000040f0e7825 */ /* 0x008fe400078e020a */
[----:B------:R-:W2:Y:S04]  /*07a0*/  LDG.E.CONSTANT R12, desc[UR6][R12.64] ;  /* 0x000000060c0c7981 */ /* 0x000ea8000c1e9900 */
[----:B------:R-:W2:Y:S01]  /*07b0*/  LDG.E.CONSTANT R14, desc[UR6][R14.64] ;  /* 0x000000060e0e7981 */ /* 0x000ea2000c1e9900 */
[----:B----4-:R-:W-:-:S04]  /*07c0*/  @P0 IMAD.WIDE R16, R19, 0x4, R16 ;  /* 0x0000000413100825 */ /* 0x010fc800078e0210 */
[----:B------:R-:W-:-:S06]  /*07d0*/  IMAD.MOV.U32 R19, RZ, RZ, RZ ;  /* 0x000000ffff137224 */ /* 0x000fcc00078e00ff */
[----:B------:R-:W3:Y:S01]  /*07e0*/  @P0 LDG.E.CONSTANT R19, desc[UR6][R16.64] ;  /* 0x0000000610130981 */ /* 0x000ee2000c1e9900 */
[----:B------:R-:W-:-:S04]  /*07f0*/  UIADD3 UR4, UPT, UPT, UR4, 0x1, URZ ;  /* 0x0000000104047890 */ /* 0x000fc8000fffe0ff */
[----:B-1----:R-:W-:Y:S01]  /*0800*/  UISETP.NE.AND UP0, UPT, UR4, UR5, UPT ;  /* 0x000000050400728c */ /* 0x002fe2000bf05270 */
[C---:B--2---:R-:W-:Y:S01]  /*0810*/  FADD R20, R12.reuse, -R14 ;  /* 0x8000000e0c147221 */ /* 0x044fe20000000000 */
[--C-:B---3--:R-:W-:Y:S01]  /*0820*/  FADD R21, R12, -R19.reuse ;  /* 0x800000130c157221 */ /* 0x108fe20000000000 */
[----:B------:R-:W-:-:S05]  /*0830*/  FADD R19, R14, -R19 ;  /* 0x800000130e137221 */ /* 0x000fca0000000000 */
[----:B------:R-:W-:-:S04]  /*0840*/  FMNMX3 R19, |R21|, |R19|, R20, !PT ;  /* 0x4000001315137276 */ /* 0x000fc80007800214 */
[----:B------:R-:W-:-:S05]  /*0850*/  FSEL R20, R20, R19, !P0 ;  /* 0x0000001314147208 */ /* 0x000fca0004000000 */
[----:B------:R-:W-:Y:S01]  /*0860*/  FADD R7, R20, R7 ;  /* 0x0000000714077221 */ /* 0x000fe20000000000 */
[----:B------:R-:W-:Y:S06]  /*0870*/  BRA.U UP0, `(.L_x_9) ;  /* 0xfffffffd00a87547 */ /* 0x000fec000b83ffff */
[----:B------:R-:W-:Y:S01]  /*0880*/  I2FP.F32.U32 R8, UR5 ;  /* 0x0000000500087c45 */ /* 0x000fe20008201000 */
[----:B------:R-:W-:Y:S03]  /*0890*/  BSSY.RECONVERGENT B1, `(.L_x_10) ;  /* 0x000000c000017945 */ /* 0x000fe60003800200 */
[----:B------:R-:W0:Y:S08]  /*08a0*/  MUFU.RCP R9, R8 ;  /* 0x0000000800097308 */ /* 0x000e300000001000 */
[----:B------:R-:W1:Y:S01]  /*08b0*/  FCHK P0, R7, R8 ;  /* 0x0000000807007302 */ /* 0x000e620000000000 */
[----:B0-----:R-:W-:-:S04]  /*08c0*/  FFMA R10, -R8, R9, 1 ;  /* 0x3f800000080a7423 */ /* 0x001fc80000000109 */
[----:B------:R-:W-:-:S04]  /*08d0*/  FFMA R10, R9, R10, R9 ;  /* 0x0000000a090a7223 */ /* 0x000fc80000000009 */
[----:B------:R-:W-:-:S04]  /*08e0*/  FFMA R9, R7, R10, RZ ;  /* 0x0000000a07097223 */ /* 0x000fc800000000ff */
[----:B------:R-:W-:-:S04]  /*08f0*/  FFMA R11, -R8, R9, R7 ;  /* 0x00000009080b7223 */ /* 0x000fc80000000107 */
[----:B------:R-:W-:Y:S01]  /*0900*/  FFMA R15, R10, R11, R9 ;  /* 0x0000000b0a0f7223 */ /* 0x000fe20000000009 */
[----:B-1----:R-:W-:Y:S06]  /*0910*/  @!P0 BRA `(.L_x_11) ;  /* 0x00000000000c8947 */ /* 0x002fec0003800000 */
[----:B------:R-:W-:-:S07]  /*0920*/  MOV R10, 0x940 ;  /* 0x00000940000a7802 */ /* 0x000fce0000000f00 */
[----:B------:R-:W-:Y:S05]  /*0930*/  CALL.REL.NOINC `($__internal_0_$__cuda_sm3x_div_rn_noftz_f32_slowpath) ;  /* 0x00000008008c7944 */ /* 0x000fea0003c00000 */
[----:B------:R-:W-:-:S07]  /*0940*/  MOV R15, R7 ;  /* 0x00000007000f7202 */ /* 0x000fce0000000f00 */
.L_x_11:
[----:B------:R-:W-:Y:S05]  /*0950*/  BSYNC.RECONVERGENT B1 ;  /* 0x0000000000017941 */ /* 0x000fea0003800200 */
.L_x_10:
[----:B------:R-:W0:Y:S08]  /*0960*/  LDC.64 R10, c[0x0][0x3a8] ;  /* 0x0000ea00ff0a7b82 */ /* 0x000e300000000a00 */
[----:B------:R-:W1:Y:S01]  /*0970*/  LDC.64 R12, c[0x0][0x3b0] ;  /* 0x0000ec00ff0c7b82 */ /* 0x000e620000000a00 */
[----:B0-----:R-:W-:Y:S01]  /*0980*/  IMAD R21, R4, R10, R5 ;  /* 0x0000000a04157224 */ /* 0x001fe200078e0205 */
[----:B------:R-:W-:-:S03]  /*0990*/  ISETP.GE.AND P0, PT, R6, R11, PT ;  /* 0x0000000b0600720c */ /* 0x000fc60003f06270 */
[----:B-1----:R-:W-:-:S05]  /*09a0*/  IMAD.WIDE R8, R21, 0x4, R12 ;  /* 0x0000000415087825 */ /* 0x002fca00078e020c */
[----:B------:R1:W-:Y:S05]  /*09b0*/  STG.E desc[UR6][R8.64], R15 ;  /* 0x0000000f08007986 */ /* 0x0003ea000c101906 */
[----:B------:R-:W-:Y:S05]  /*09c0*/  @P0 BRA `(.L_x_1) ;  /* 0x0000000800440947 */ /* 0x000fea0003800000 */
[----:B------:R-:W-:Y:S01]  /*09d0*/  IADD3 R20, PT, PT, -R6, R11, RZ ;  /* 0x0000000b06147210 */ /* 0x000fe20007ffe1ff */
[----:B------:R-:W-:Y:S01]  /*09e0*/  BSSY.RECONVERGENT B1, `(.L_x_12) ;  /* 0x000003e000017945 */ /* 0x000fe20003800200 */
[----:B------:R-:W-:Y:S01]  /*09f0*/  IMAD.MOV.U32 R4, RZ, RZ, R15 ;  /* 0x000000ffff047224 */ /* 0x000fe200078e000f */
[----:B------:R-:W-:Y:S02]  /*0a00*/  MOV R7, R6 ;  /* 0x0000000600077202 */ /* 0x000fe40000000f00 */
[----:B------:R-:W-:-:S13]  /*0a10*/  LOP3.LUT P0, R20, R20, 0x3, RZ, 0xc0, !PT ;  /* 0x0000000314147812 */ /* 0x000fda000780c0ff */
[----:B------:R-:W-:Y:S05]  /*0a20*/  @!P0 BRA `(.L_x_13) ;  /* 0x0000000000e48947 */ /* 0x000fea0003800000 */
[----:B-1----:R-:W0:Y:S01]  /*0a30*/  LDC.64 R14, c[0x0][0x380] ;  /* 0x0000e000ff0e7b82 */ /* 0x002e220000000a00 */
[----:B------:R-:W-:-:S07]  /*0a40*/  IADD3 R7, PT, PT, R21, R10, RZ ;  /* 0x0000000a15077210 */ /* 0x000fce0007ffe0ff */
[----:B------:R-:W1:Y:S08]  /*0a50*/  LDC.64 R16, c[0x0][0x388] ;  /* 0x0000e200ff107b82 */ /* 0x000e700000000a00 */
[----:B------:R-:W2:Y:S01]  /*0a60*/  LDC.64 R18, c[0x0][0x390] ;  /* 0x0000e400ff127b82 */ /* 0x000ea20000000a00 */
[----:B0-----:R-:W-:-:S07]  /*0a70*/  IMAD.WIDE R14, R7, 0x4, R14 ;  /* 0x00000004070e7825 */ /* 0x001fce00078e020e */
[----:B------:R-:W0:Y:S01]  /*0a80*/  LDC R23, c[0x0][0x3a4] ;  /* 0x0000e900ff177b82 */ /* 0x000e220000000800 */
[----:B-1----:R-:W-:Y:S02]  /*0a90*/  IMAD.WIDE R16, R7, 0x4, R16 ;  /* 0x0000000407107825 */ /* 0x002fe400078e0210 */
[----:B------:R-:W3:Y:S04]  /*0aa0*/  LDG.E.CONSTANT R7, desc[UR6][R14.64] ;  /* 0x000000060e077981 */ /* 0x000ee8000c1e9900 */
[----:B------:R-:W3:Y:S01]  /*0ab0*/  LDG.E.CONSTANT R22, desc[UR6][R16.64] ;  /* 0x0000000610167981 */ /* 0x000ee2000c1e9900 */
[----:B--2---:R-:W-:-:S05]  /*0ac0*/  IMAD.WIDE R18, R21, 0x4, R18 ;  /* 0x0000000415127825 */ /* 0x004fca00078e0212 */
[----:B------:R-:W2:Y:S01]  /*0ad0*/  LDG.E.CONSTANT R21, desc[UR6][R18.64] ;  /* 0x0000000612157981 */ /* 0x000ea2000c1e9900 */
[----:B------:R-:W-:Y:S01]  /*0ae0*/  IMAD.WIDE.U32 R8, R10, 0x4, R8 ;  /* 0x000000040a087825 */ /* 0x000fe200078e0008 */
[----:B------:R-:W-:-:S03]  /*0af0*/  ISETP.NE.AND P0, PT, R20, 0x1, PT ;  /* 0x000000011400780c */ /* 0x000fc60003f05270 */
[C---:B---3--:R-:W-:Y:S01]  /*0b00*/  FADD R24, R7.reuse, -R22 ;  /* 0x8000001607187221 */ /* 0x048fe20000000000 */
[--C-:B--2---:R-:W-:Y:S01]  /*0b10*/  FADD R7, R7, -R21.reuse ;  /* 0x8000001507077221 */ /* 0x104fe20000000000 */
[----:B------:R-:W-:-:S05]  /*0b20*/  FADD R21, R22, -R21 ;  /* 0x8000001516157221 */ /* 0x000fca0000000000 */
[----:B------:R-:W-:-:S05]  /*0b30*/  FMNMX3 R7, |R7|, |R21|, R24, !PT ;  /* 0x4000001507077276 */ /* 0x000fca0007800218 */
[----:B------:R-:W-:-:S04]  /*0b40*/  FADD R7, -R4, R7 ;  /* 0x0000000704077221 */ /* 0x000fc80000000100 */
[----:B0-----:R-:W-:-:S05]  /*0b50*/  FFMA R4, R7, R23, R4 ;  /* 0x0000001707047223 */ /* 0x001fca0000000004 */
[----:B------:R0:W-:Y:S01]  /*0b60*/  STG.E desc[UR6][R8.64], R4 ;  /* 0x0000000408007986 */ /* 0x0001e2000c101906 */
[----:B------:R-:W-:Y:S01]  /*0b70*/  VIADD R7, R6, 0x1 ;  /* 0x0000000106077836 */ /* 0x000fe20000000000 */
[----:B------:R-:W-:Y:S06]  /*0b80*/  @!P0 BRA `(.L_x_13) ;  /* 0x00000000008c8947 */ /* 0x000fec0003800000 */
[----:B------:R-:W-:Y:S01]  /*0b90*/  ISETP.NE.AND P1, PT, R20, 0x2, PT ;  /* 0x000000021400780c */ /* 0x000fe20003f25270 */
[----:B------:R-:W-:-:S04]  /*0ba0*/  IMAD.WIDE.U32 R14, R10, 0x4, R14 ;  /* 0x000000040a0e7825 */ /* 0x000fc800078e000e */
[C---:B------:R-:W-:Y:S01]  /*0bb0*/  IMAD.WIDE.U32 R16, R10.reuse, 0x4, R16 ;  /* 0x000000040a107825 */ /* 0x040fe200078e0010 */
[----:B------:R-:W2:Y:S03]  /*0bc0*/  LDG.E.CONSTANT R28, desc[UR6][R14.64] ;  /* 0x000000060e1c7981 */ /* 0x000ea6000c1e9900 */
[C---:B------:R-:W-:Y:S01]  /*0bd0*/  IMAD.WIDE.U32 R18, R10.reuse, 0x4, R18 ;  /* 0x000000040a127825 */ /* 0x040fe200078e0012 */
[----:B------:R-:W2:Y:S04]  /*0be0*/  LDG.E.CONSTANT R29, desc[UR6][R16.64] ;  /* 0x00000006101d7981 */ /* 0x000ea8000c1e9900 */
[----:B------:R-:W3:Y:S01]  /*0bf0*/  LDG.E.CONSTANT R22, desc[UR6][R18.64] ;  /* 0x0000000612167981 */ /* 0x000ee2000c1e9900 */
[----:B------:R-:W-:-:S04]  /*0c00*/  @P1 IMAD.WIDE.U32 R20, R10, 0x4, R14 ;  /* 0x000000040a141825 */ /* 0x000fc800078e000e */
[C---:B------:R-:W-:Y:S02]  /*0c10*/  @P1 IMAD.WIDE.U32 R24, R10.reuse, 0x4, R16 ;  /* 0x000000040a181825 */ /* 0x040fe400078e0010 */
[----:B------:R-:W4:Y:S02]  /*0c20*/  @P1 LDG.E.CONSTANT R20, desc[UR6][R20.64] ;  /* 0x0000000614141981 */ /* 0x000f24000c1e9900 */
[----:B------:R-:W-:Y:S02]  /*0c30*/  @P1 IMAD.WIDE.U32 R26, R10, 0x4, R18 ;  /* 0x000000040a1a1825 */ /* 0x000fe400078e0012 */
[----:B------:R-:W4:Y:S04]  /*0c40*/  @P1 LDG.E.CONSTANT R25, desc[UR6][R24.64] ;  /* 0x0000000618191981 */ /* 0x000f28000c1e9900 */
[----:B------:R-:W5:Y:S01]  /*0c50*/  @P1 LDG.E.CONSTANT R26, desc[UR6][R26.64] ;  /* 0x000000061a1a1981 */ /* 0x000f62000c1e9900 */
[----:B------:R-:W-:-:S02]  /*0c60*/  ISETP.NE.AND P0, PT, R7, R2, PT ;  /* 0x000000020700720c */ /* 0x000fc40003f05270 */
[----:B------:R-:W-:Y:S01]  /*0c70*/  IADD3 R7, PT, PT, R6, 0x2, RZ ;  /* 0x0000000206077810 */ /* 0x000fe20007ffe0ff */
[----:B0-----:R-:W-:-:S04]  /*0c80*/  IMAD.WIDE.U32 R8, R10, 0x4, R8 ;  /* 0x000000040a087825 */ /* 0x001fc800078e0008 */
[C---:B--2---:R-:W-:Y:S01]  /*0c90*/  FADD R14, R28.reuse, -R29 ;  /* 0x8000001d1c0e7221 */ /* 0x044fe20000000000 */
[--C-:B---3--:R-:W-:Y:S01]  /*0ca0*/  FADD R28, R28, -R22.reuse ;  /* 0x800000161c1c7221 */ /* 0x108fe20000000000 */
[----:B------:R-:W-:-:S05]  /*0cb0*/  FADD R29, R29, -R22 ;  /* 0x800000161d1d7221 */ /* 0x000fca0000000000 */
[----:B------:R-:W-:-:S04]  /*0cc0*/  FMNMX3 R29, |R28|, |R29|, R14, !PT ;  /* 0x4000001d1c1d7276 */ /* 0x000fc8000780020e */
[----:B------:R-:W-:Y:S01]  /*0cd0*/  FSEL R29, R14, R29, !P0 ;  /* 0x0000001d0e1d7208 */ /* 0x000fe20004000000 */
[C---:B----4-:R-:W-:Y:S01]  /*0ce0*/  @P1 FADD R15, R20.reuse, -R25 ;  /* 0x80000019140f1221 */ /* 0x050fe20000000000 */
[--C-:B-----5:R-:W-:Y:S01]  /*0cf0*/  @P1 FADD R16, R20, -R26.reuse ;  /* 0x8000001a14101221 */ /* 0x120fe20000000000 */
[----:B------:R-:W-:Y:S01]  /*0d00*/  @P1 FADD R17, R25, -R26 ;  /* 0x8000001a19111221 */ /* 0x000fe20000000000 */
[----:B------:R-:W-:Y:S01]  /*0d10*/  @P1 ISETP.NE.AND P0, PT, R7, R2, PT ;  /* 0x000000020700120c */ /* 0x000fe20003f05270 */
[----:B------:R-:W-:-:S03]  /*0d20*/  FADD R29, -R4, R29 ;  /* 0x0000001d041d7221 */ /* 0x000fc60000000100 */
[----:B------:R-:W-:Y:S01]  /*0d30*/  @P1 FMNMX3 R16, |R16|, |R17|, R15, !PT ;  /* 0x4000001110101276 */ /* 0x000fe2000780020f */
[----:B------:R-:W-:-:S03]  /*0d40*/  FFMA R4, R29, R23, R4 ;  /* 0x000000171d047223 */ /* 0x000fc60000000004 */
[----:B------:R-:W-:Y:S02]  /*0d50*/  @P1 FSEL R15, R15, R16, !P0 ;  /* 0x000000100f0f1208 */ /* 0x000fe40004000000 */
[----:B------:R0:W-:Y:S03]  /*0d60*/  STG.E desc[UR6][R8.64], R4 ;  /* 0x0000000408007986 */ /* 0x0001e6000c101906 */
[----:B------:R-:W-:Y:S01]  /*0d70*/  @P1 FADD R17, -R4, R15 ;  /* 0x0000000f04111221 */ /* 0x000fe20000000100 */
[----:B------:R-:W-:-:S04]  /*0d80*/  @P1 IMAD.WIDE.U32 R14, R10, 0x4, R8 ;  /* 0x000000040a0e1825 */ /* 0x000fc800078e0008 */
[----:B0-----:R-:W-:-:S05]  /*0d90*/  @P1 FFMA R4, R17, R23, R4 ;  /* 0x0000001711041223 */ /* 0x001fca0000000004 */
[----:B------:R2:W-:Y:S01]  /*0da0*/  @P1 STG.E desc[UR6][R14.64], R4 ;  /* 0x000000040e001986 */ /* 0x0005e2000c101906 */
[----:B------:R-:W-:-:S07]  /*0db0*/  @P1 IADD3 R7, PT, PT, R6, 0x3, RZ ;  /* 0x0000000306071810 */ /* 0x000fce0007ffe0ff */
.L_x_13:
[----:B------:R-:W-:Y:S05]  /*0dc0*/  BSYNC.RECONVERGENT B1 ;  /* 0x0000000000017941 */ /* 0x000fea0003800200 */
.L_x_12:
[----:B------:R-:W3:Y:S02]  /*0dd0*/  LDCU UR4, c[0x0][0x3a0] ;  /* 0x00007400ff0477ac */ /* 0x000ee40008000800 */
[----:B---3--:R-:W-:-:S04]  /*0de0*/  IADD3 R6, PT, PT, R2, UR4, -R11 ;  /* 0x0000000402067c10 */ /* 0x008fc8000fffe80b */
[----:B------:R-:W-:-:S13]  /*0df0*/  ISETP.GT.U32.AND P0, PT, R6, -0x4, PT ;  /* 0xfffffffc0600780c */ /* 0x000fda0003f04070 */
[----:B------:R-:W-:Y:S05]  /*0e00*/  @P0 BRA `(.L_x_1) ;  /* 0x0000000400340947 */ /* 0x000fea0003800000 */
.L_x_14:
[----:B------:R-:W3:Y:S01]  /*0e10*/  LDC.64 R28, c[0x0][0x380] ;  /* 0x0000e000ff1c7b82 */ /* 0x000ee20000000a00 */
[CC--:B01----:R-:W-:Y:S01]  /*0e20*/  IMAD R8, R7.reuse, R10.reuse, -R10 ;  /* 0x0000000a07087224 */ /* 0x0c3fe200078e0a0a */
[----:B------:R-:W0:Y:S01]  /*0e30*/  LDCU UR4, c[0x0][0x3a4] ;  /* 0x00007480ff0477ac */ /* 0x000e220008000800 */
[----:B------:R-:W-:Y:S02]  /*0e40*/  IMAD R6, R7, R10, R5 ;  /* 0x0000000a07067224 */ /* 0x000fe400078e0205 */
[----:B------:R-:W-:-:S03]  /*0e50*/  IMAD.IADD R9, R5, 0x1, R8 ;  /* 0x0000000105097824 */ /* 0x000fc600078e0208 */
[----:B------:R-:W1:Y:S08]  /*0e60*/  LDC.64 R26, c[0x0][0x388] ;  /* 0x0000e200ff1a7b82 */ /* 0x000e700000000a00 */
[----:B--2---:R-:W2:Y:S01]  /*0e70*/  LDC.64 R14, c[0x0][0x390] ;  /* 0x0000e400ff0e7b82 */ /* 0x004ea20000000a00 */
[----:B---3--:R-:W-:-:S05]  /*0e80*/  IMAD.WIDE R28, R6, 0x4, R28 ;  /* 0x00000004061c7825 */ /* 0x008fca00078e021c */
[----:B------:R3:W4:Y:S01]  /*0e90*/  LDG.E.CONSTANT R23, desc[UR6][R28.64] ;  /* 0x000000061c177981 */ /* 0x000722000c1e9900 */
[----:B-1----:R-:W-:-:S05]  /*0ea0*/  IMAD.WIDE R26, R6, 0x4, R26 ;  /* 0x00000004061a7825 */ /* 0x002fca00078e021a */
[----:B------:R-:W4:Y:S01]  /*0eb0*/  LDG.E.CONSTANT R22, desc[UR6][R26.64] ;  /* 0x000000061a167981 */ /* 0x000f22000c1e9900 */
[----:B--2---:R-:W-:-:S05]  /*0ec0*/  IMAD.WIDE R14, R9, 0x4, R14 ;  /* 0x00000004090e7825 */ /* 0x004fca00078e020e */
[----:B------:R1:W2:Y:S01]  /*0ed0*/  LDG.E.CONSTANT R9, desc[UR6][R14.64] ;  /* 0x000000060e097981 */ /* 0x0002a2000c1e9900 */
[----:B---3--:R-:W-:-:S04]  /*0ee0*/  IMAD.WIDE.U32 R28, R10, 0x4, R28 ;  /* 0x000000040a1c7825 */ /* 0x008fc800078e001c */
[C---:B------:R-:W-:Y:S01]  /*0ef0*/  IMAD.WIDE.U32 R20, R10.reuse, 0x4, R26 ;  /* 0x000000040a147825 */ /* 0x040fe200078e001a */
[----:B------:R-:W3:Y:S03]  /*0f00*/  LDG.E.CONSTANT R24, desc[UR6][R28.64] ;  /* 0x000000061c187981 */ /* 0x000ee6000c1e9900 */
[C---:B------:R-:W-:Y:S01]  /*0f10*/  IMAD.WIDE.U32 R18, R10.reuse, 0x4, R14 ;  /* 0x000000040a127825 */ /* 0x040fe200078e000e */
[----:B------:R-:W3:Y:S03]  /*0f20*/  LDG.E.CONSTANT R25, desc[UR6][R20.64] ;  /* 0x0000000614197981 */ /* 0x000ee6000c1e9900 */
[C---:B-1----:R-:W-:Y:S01]  /*0f30*/  IMAD.WIDE.U32 R14, R10.reuse, 0x4, R20 ;  /* 0x000000040a0e7825 */ /* 0x042fe200078e0014 */
[----:B------:R1:W5:Y:S03]  /*0f40*/  LDG.E.CONSTANT R8, desc[UR6][R18.64] ;  /* 0x0000000612087981 */ /* 0x000366000c1e9900 */
[C---:B------:R-:W-:Y:S01]  /*0f50*/  IMAD.WIDE.U32 R16, R10.reuse, 0x4, R28 ;  /* 0x000000040a107825 */ /* 0x040fe200078e001c */
[----:B------:R0:W5:Y:S04]  /*0f60*/  LDG.E.CONSTANT R27, desc[UR6][R14.64] ;  /* 0x000000060e1b7981 */ /* 0x000168000c1e9900 */
[----:B------:R0:W5:Y:S01]  /*0f70*/  LDG.E.CONSTANT R26, desc[UR6][R16.64] ;  /* 0x00000006101a7981 */ /* 0x000162000c1e9900 */
[----:B-1----:R-:W-:-:S04]  /*0f80*/  IMAD.WIDE.U32 R18, R10, 0x4, R18 ;  /* 0x000000040a127825 */ /* 0x002fc800078e0012 */
[C---:B0-----:R-:W-:Y:S01]  /*0f90*/  IMAD.WIDE.U32 R14, R10.reuse, 0x4, R14 ;  /* 0x000000040a0e7825 */ /* 0x041fe200078e000e */
[----:B------:R-:W5:Y:S03]  /*0fa0*/  LDG.E.CONSTANT R28, desc[UR6][R18.64] ;  /* 0x00000006121c7981 */ /* 0x000f66000c1e9900 */
[C---:B------:R-:W-:Y:S02]  /*0fb0*/  IMAD.WIDE.U32 R16, R10.reuse, 0x4, R16 ;  /* 0x000000040a107825 */ /* 0x040fe400078e0010 */
[----:B------:R-:W5:Y:S02]  /*0fc0*/  LDG.E.CONSTANT R14, desc[UR6][R14.64] ;  /* 0x000000060e0e7981 */ /* 0x000f64000c1e9900 */
[----:B------:R-:W-:Y:S02]  /*0fd0*/  IMAD.WIDE.U32 R20, R10, 0x4, R18 ;  /* 0x000000040a147825 */ /* 0x000fe400078e0012 */
[----:B------:R0:W5:Y:S04]  /*0fe0*/  LDG.E.CONSTANT R29, desc[UR6][R16.64] ;  /* 0x00000006101d7981 */ /* 0x000168000c1e9900 */
[----:B------:R-:W5:Y:S01]  /*0ff0*/  LDG.E.CONSTANT R20, desc[UR6][R20.64] ;  /* 0x0000000614147981 */ /* 0x000f62000c1e9900 */
[----:B------:R-:W-:-:S02]  /*1000*/  ISETP.NE.AND P0, PT, R7, R2, PT ;  /* 0x000000020700720c */ /* 0x000fc40003f05270 */
[----:B0-----:R-:W-:-:S04]  /*1010*/  IADD3 R17, PT, PT, R7, 0x1, RZ ;  /* 0x0000000107117810 */ /* 0x001fc80007ffe0ff */
[----:B------:R-:W-:Y:S02]  /*1020*/  ISETP.NE.AND P1, PT, R17, R2, PT ;  /* 0x000000021100720c */ /* 0x000fe40003f25270 */
[----:B------:R-:W-:Y:S01]  /*1030*/  IADD3 R19, PT, PT, R7, 0x2, RZ ;  /* 0x0000000207137810 */ /* 0x000fe20007ffe0ff */
[C---:B----4-:R-:W-:Y:S01]  /*1040*/  FADD R18, R23.reuse, -R22 ;  /* 0x8000001617127221 */ /* 0x050fe20000000000 */
[--C-:B--2---:R-:W-:Y:S01]  /*1050*/  FADD R23, R23, -R9.reuse ;  /* 0x8000000917177221 */ /* 0x104fe20000000000 */
[----:B------:R-:W-:-:S05]  /*1060*/  FADD R9, R22, -R9 ;  /* 0x8000000916097221 */ /* 0x000fca0000000000 */
[----:B------:R-:W-:Y:S01]  /*1070*/  FMNMX3 R23, |R23|, |R9|, R18, !PT ;  /* 0x4000000917177276 */ /* 0x000fe20007800212 */
[----:B---3--:R-:W-:-:S03]  /*1080*/  FADD R9, R24, -R25 ;  /* 0x8000001918097221 */ /* 0x008fc60000000000 */
[----:B------:R-:W-:Y:S01]  /*1090*/  FSEL R23, R18, R23, !P0 ;  /* 0x0000001712177208 */ /* 0x000fe20004000000 */
[--C-:B-----5:R-:W-:Y:S01]  /*10a0*/  FADD R24, R24, -R8.reuse ;  /* 0x8000000818187221 */ /* 0x120fe20000000000 */
[----:B------:R-:W-:-:S03]  /*10b0*/  FADD R8, R25, -R8 ;  /* 0x8000000819087221 */ /* 0x000fc60000000000 */
[--C-:B------:R-:W-:Y:S02]  /*10c0*/  FADD R17, R23, -R4.reuse ;  /* 0x8000000417117221 */ /* 0x100fe40000000000 */
[----:B------:R-:W-:Y:S01]  /*10d0*/  FMNMX3 R8, |R24|, |R8|, R9, !PT ;  /* 0x4000000818087276 */ /* 0x000fe20007800209 */
[C---:B------:R-:W-:Y:S01]  /*10e0*/  FADD R15, R26.reuse, -R27 ;  /* 0x8000001b1a0f7221 */ /* 0x040fe20000000000 */
[----:B------:R-:W-:Y:S02]  /*10f0*/  FFMA R17, R17, UR4, R4 ;  /* 0x0000000411117c23 */ /* 0x000fe40008000004 */
[----:B------:R-:W-:Y:S01]  /*1100*/  FSEL R8, R9, R8, !P1 ;  /* 0x0000000809087208 */ /* 0x000fe20004800000 */
[--C-:B------:R-:W-:Y:S01]  /*1110*/  FADD R26, R26, -R28.reuse ;  /* 0x8000001c1a1a7221 */ /* 0x100fe20000000000 */
[----:B------:R-:W-:Y:S01]  /*1120*/  FADD R27, R27, -R28 ;  /* 0x8000001c1b1b7221 */ /* 0x000fe20000000000 */
[----:B------:R-:W-:Y:S01]  /*1130*/  ISETP.NE.AND P0, PT, R19, R2, PT ;  /* 0x000000021300720c */ /* 0x000fe20003f05270 */
[----:B------:R-:W-:-:S03]  /*1140*/  VIADD R19, R7, 0x3 ;  /* 0x0000000307137836 */ /* 0x000fc60000000000 */
[----:B------:R-:W-:Y:S01]  /*1150*/  FMNMX3 R26, |R26|, |R27|, R15, !PT ;  /* 0x4000001b1a1a7276 */ /* 0x000fe2000780020f */
[C---:B------:R-:W-:Y:S01]  /*1160*/  FADD R4, R29.reuse, -R14 ;  /* 0x8000000e1d047221 */ /* 0x040fe20000000000 */
[--C-:B------:R-:W-:Y:S01]  /*1170*/  FADD R29, R29, -R20.reuse ;  /* 0x800000141d1d7221 */ /* 0x100fe20000000000 */
[----:B------:R-:W-:Y:S01]  /*1180*/  FADD R20, R14, -R20 ;  /* 0x800000140e147221 */ /* 0x000fe20000000000 */
[----:B------:R-:W-:Y:S01]  /*1190*/  FADD R14, -R17, R8 ;  /* 0x00000008110e7221 */ /* 0x000fe20000000100 */
[----:B------:R-:W-:Y:S01]  /*11a0*/  IMAD.WIDE R8, R6, 0x4, R12 ;  /* 0x0000000406087825 */ /* 0x000fe200078e020c */
[----:B------:R-:W-:-:S03]  /*11b0*/  FSEL R26, R15, R26, !P0 ;  /* 0x0000001a0f1a7208 */ /* 0x000fc60004000000 */
[----:B------:R-:W-:Y:S01]  /*11c0*/  FFMA R23, R14, UR4, R17 ;  /* 0x000000040e177c23 */ /* 0x000fe20008000011 */
[----:B------:R-:W-:Y:S02]  /*11d0*/  ISETP.NE.AND P0, PT, R19, R2, PT ;  /* 0x000000021300720c */ /* 0x000fe40003f05270 */
[----:B------:R-:W-:Y:S01]  /*11e0*/  FMNMX3 R29, |R29|, |R20|, R4, !PT ;  /* 0x400000141d1d7276 */ /* 0x000fe20007800204 */
[----:B------:R-:W-:-:S04]  /*11f0*/  IMAD.WIDE.U32 R14, R10, 0x4, R8 ;  /* 0x000000040a0e7825 */ /* 0x000fc800078e0008 */
[----:B------:R-:W-:Y:S01]  /*1200*/  FADD R26, -R23, R26 ;  /* 0x0000001a171a7221 */ /* 0x000fe20000000100 */
[----:B------:R-:W-:-:S03]  /*1210*/  FSEL R4, R4, R29, !P0 ;  /* 0x0000001d04047208 */ /* 0x000fc60004000000 */
[----:B------:R-:W-:Y:S01]  /*1220*/  FFMA R25, R26, UR4, R23 ;  /* 0x000000041a197c23 */ /* 0x000fe20008000017 */
[----:B------:R-:W-:-:S04]  /*1230*/  IMAD.WIDE.U32 R18, R10, 0x4, R14 ;  /* 0x000000040a127825 */ /* 0x000fc800078e000e */
[----:B------:R-:W-:Y:S01]  /*1240*/  FADD R4, -R25, R4 ;  /* 0x0000000419047221 */ /* 0x000fe20000000100 */
[----:B------:R3:W-:Y:S01]  /*1250*/  STG.E desc[UR6][R8.64], R17 ;  /* 0x0000001108007986 */ /* 0x0007e2000c101906 */
[----:B------:R-:W-:-:S04]  /*1260*/  IMAD.WIDE.U32 R20, R10, 0x4, R18 ;  /* 0x000000040a147825 */ /* 0x000fc800078e0012 */
[----:B------:R-:W-:Y:S01]  /*1270*/  FFMA R4, R4, UR4, R25 ;  /* 0x0000000404047c23 */ /* 0x000fe20008000019 */
[----:B------:R3:W-:Y:S01]  /*1280*/  STG.E desc[UR6][R14.64], R23 ;  /* 0x000000170e007986 */ /* 0x0007e2000c101906 */
[----:B------:R-:W-:-:S03]  /*1290*/  IADD3 R7, PT, PT, R7, 0x4, RZ ;  /* 0x0000000407077810 */ /* 0x000fc60007ffe0ff */
[----:B------:R3:W-:Y:S04]  /*12a0*/  STG.E desc[UR6][R18.64], R25 ;  /* 0x0000001912007986 */ /* 0x0007e8000c101906 */
[----:B------:R3:W-:Y:S01]  /*12b0*/  STG.E desc[UR6][R20.64], R4 ;  /* 0x0000000414007986 */ /* 0x0007e2000c101906 */
[----:B------:R-:W-:-:S13]  /*12c0*/  ISETP.GE.AND P0, PT, R7, R11, PT ;  /* 0x0000000b0700720c */ /* 0x000fda0003f06270 */
[----:B---3--:R-:W-:Y:S05]  /*12d0*/  @!P0 BRA `(.L_x_14) ;  /* 0xfffffff800cc8947 */ /* 0x008fea000383ffff */
.L_x_1:
[----:B0-----:R-:W-:Y:S05]  /*12e0*/  BSYNC.RECONVERGENT B0 ;  /* 0x0000000000007941 */ /* 0x001fea0003800200 */
.L_x_0:
[----:B------:R-:W0:Y:S01]  /*12f0*/  LDCU UR4, c[0x0][0x370] ;  /* 0x00006e00ff0477ac */ /* 0x000e220008000800 */
[----:B------:R-:W3:Y:S02]  /*1300*/  LDC R2, c[0x0][0x360] ;  /* 0x0000d800ff027b82 */ /* 0x000ee40000000800 */
[----:B---3--:R-:W-:-:S05]  /*1310*/  SHF.R.U32.HI R2, RZ, 0x5, R2 ;  /* 0x00000005ff027819 */ /* 0x008fca0000011602 */
[----:B0-----:R-:W-:-:S05]  /*1320*/  IMAD R2, R2, UR4, RZ ;  /* 0x0000000402027c24 */ /* 0x001fca000f8e02ff */
[----:B------:R-:W-:-:S04]  /*1330*/  LEA R3, R2, R3, 0x5 ;  /* 0x0000000302037211 */ /* 0x000fc800078e28ff */
[----:B------:R-:W-:-:S13]  /*1340*/  ISETP.GE.AND P0, PT, R3, R10, PT ;  /* 0x0000000a0300720c */ /* 0x000fda0003f06270 */
[----:B------:R-:W-:Y:S05]  /*1350*/  @!P0 BRA `(.L_x_15) ;  /* 0xffffffec006c8947 */ /* 0x000fea000383ffff */
[----:B------:R-:W-:Y:S05]  /*1360*/  EXIT ;  /* 0x000000000000794d */ /* 0x000fea0003800000 */
        .weak           $__internal_0_$__cuda_sm3x_div_rn_noftz_f32_slowpath
        .type           $__internal_0_$__cuda_sm3x_div_rn_noftz_f32_slowpath,@function
        .size           $__internal_0_$__cuda_sm3x_div_rn_noftz_f32_slowpath,(.L_x_144 - $__internal_0_$__cuda_sm3x_div_rn_noftz_f32_slowpath)
$__internal_0_$__cuda_sm3x_div_rn_noftz_f32_slowpath:
[--C-:B------:R-:W-:Y:S01]  /*1370*/  SHF.R.U32.HI R11, RZ, 0x17, R8.reuse ;  /* 0x00000017ff0b7819 */ /* 0x100fe20000011608 */
[----:B------:R-:W-:Y:S01]  /*1380*/  BSSY.RECONVERGENT B2, `(.L_x_16) ;  /* 0x0000064000027945 */ /* 0x000fe20003800200 */
[----:B------:R-:W-:Y:S01]  /*1390*/  SHF.R.U32.HI R9, RZ, 0x17, R7 ;  /* 0x00000017ff097819 */ /* 0x000fe20000011607 */
[----:B------:R-:W-:Y:S01]  /*13a0*/  IMAD.MOV.U32 R13, RZ, RZ, R8 ;  /* 0x000000ffff0d7224 */ /* 0x000fe200078e0008 */
[----:B------:R-:W-:Y:S02]  /*13b0*/  LOP3.LUT R11, R11, 0xff, RZ, 0xc0, !PT ;  /* 0x000000ff0b0b7812 */ /* 0x000fe400078ec0ff */
[----:B------:R-:W-:Y:S02]  /*13c0*/  LOP3.LUT R15, R9, 0xff, RZ, 0xc0, !PT ;  /* 0x000000ff090f7812 */ /* 0x000fe400078ec0ff */
[----:B------:R-:W-:Y:S01]  /*13d0*/  MOV R12, R7 ;  /* 0x00000007000c7202 */ /* 0x000fe20000000f00 */
[----:B------:R-:W-:Y:S01]  /*13e0*/  VIADD R14, R11, 0xffffffff ;  /* 0xffffffff0b0e7836 */ /* 0x000fe20000000000 */
[----:B------:R-:W-:-:S04]  /*13f0*/  IADD3 R16, PT, PT, R15, -0x1, RZ ;  /* 0xffffffff0f107810 */ /* 0x000fc80007ffe0ff */
[----:B------:R-:W-:-:S04]  /*1400*/  ISETP.GT.U32.AND P0, PT, R14, 0xfd, PT ;  /* 0x000000fd0e00780c */ /* 0x000fc80003f04070 */
[----:B------:R-:W-:-:S13]  /*1410*/  ISETP.GT.U32.OR P0, PT, R16, 0xfd, P0 ;  /* 0x000000fd1000780c */ /* 0x000fda0000704470 */
[----:B------:R-:W-:Y:S01]  /*1420*/  @!P0 MOV R9, RZ ;  /* 0x000000ff00098202 */ /* 0x000fe20000000f00 */
[----:B------:R-:W-:Y:S06]  /*1430*/  @!P0 BRA `(.L_x_17) ;  /* 0x00000000005c8947 */ /* 0x000fec0003800000 */
[----:B------:R-:W-:Y:S02]  /*1440*/  FSETP.GTU.FTZ.AND P0, PT, |R7|, +INF , PT ;  /* 0x7f8000000700780b */ /* 0x000fe40003f1c200 */
[----:B------:R-:W-:-:S04]  /*1450*/  FSETP.GTU.FTZ.AND P1, PT, |R8|, +INF , PT ;  /* 0x7f8000000800780b */ /* 0x000fc80003f3c200 */
[----:B------:R-:W-:-:S13]  /*1460*/  PLOP3.LUT P0, PT, P0, P1, PT, 0xf8, 0x8f ;  /* 0x00000000008f781c */ /* 0x000fda0000703f70 */
[----:B------:R-:W-:Y:S05]  /*1470*/  @P0 BRA `(.L_x_18) ;  /* 0x00000004004c0947 */ /* 0x000fea0003800000 */
[----:B------:R-:W-:-:S13]  /*1480*/  LOP3.LUT P0, RZ, R13, 0x7fffffff, R12, 0xc8, !PT ;  /* 0x7fffffff0dff7812 */ /* 0x000fda000780c80c */
[----:B------:R-:W-:Y:S05]  /*1490*/  @!P0 BRA `(.L_x_19) ;  /* 0x00000004003c8947 */ /* 0x000fea0003800000 */
[C---:B------:R-:W-:Y:S02]  /*14a0*/  FSETP.NEU.FTZ.AND P2, PT, |R7|.reuse, +INF , PT ;  /* 0x7f8000000700780b */ /* 0x040fe40003f5d200 */
[----:B------:R-:W-:Y:S02]  /*14b0*/  FSETP.NEU.FTZ.AND P1, PT, |R8|, +INF , PT ;  /* 0x7f8000000800780b */ /* 0x000fe40003f3d200 */
[----:B------:R-:W-:-:S11]  /*14c0*/  FSETP.NEU.FTZ.AND P0, PT, |R7|, +INF , PT ;  /* 0x7f8000000700780b */ /* 0x000fd60003f1d200 */
[----:B------:R-:W-:Y:S05]  /*14d0*/  @!P1 BRA !P2, `(.L_x_19) ;  /* 0x00000004002c9947 */ /* 0x000fea0005000000 */
[----:B------:R-:W-:-:S04]  /*14e0*/  LOP3.LUT P2, RZ, R12, 0x7fffffff, RZ, 0xc0, !PT ;  /* 0x7fffffff0cff7812 */ /* 0x000fc8000784c0ff */
[----:B------:R-:W-:-:S13]  /*14f0*/  PLOP3.LUT P1, PT, P1, P2, PT, 0x2f, 0xf2 ;  /* 0x0000000000f2781c */ /* 0x000fda0000f24577 */
[----:B------:R-:W-:Y:S05]  /*1500*/  @P1 BRA `(.L_x_20) ;  /* 0x0000000400181947 */ /* 0x000fea0003800000 */
[----:B------:R-:W-:-:S04]  /*1510*/  LOP3.LUT P1, RZ, R13, 0x7fffffff, RZ, 0xc0, !PT ;  /* 0x7fffffff0dff7812 */ /* 0x000fc8000782c0ff */
[----:B------:R-:W-:-:S13]  /*1520*/  PLOP3.LUT P0, PT, P0, P1, PT, 0x2f, 0xf2 ;  /* 0x0000000000f2781c */ /* 0x000fda0000702577 */
[----:B------:R-:W-:Y:S05]  /*1530*/  @P0 BRA `(.L_x_21) ;  /* 0x0000000400000947 */ /* 0x000fea0003800000 */
[----:B------:R-:W-:Y:S02]  /*1540*/  ISETP.GE.AND P0, PT, R16, RZ, PT ;  /* 0x000000ff1000720c */ /* 0x000fe40003f06270 */
[----:B------:R-:W-:-:S11]  /*1550*/  ISETP.GE.AND P1, PT, R14, RZ, PT ;  /* 0x000000ff0e00720c */ /* 0x000fd60003f26270 */
[----:B------:R-:W-:Y:S01]  /*1560*/  @P0 MOV R9, RZ ;  /* 0x000000ff00090202 */ /* 0x000fe20000000f00 */
[----:B------:R-:W-:Y:S02]  /*1570*/  @!P0 IMAD.MOV.U32 R9, RZ, RZ, -0x40 ;  /* 0xffffffc0ff098424 */ /* 0x000fe400078e00ff */
[----:B------:R-:W-:Y:S01]  /*1580*/  @!P0 FFMA R12, R7, 1.84467440737095516160e+19, RZ ;  /* 0x5f800000070c8823 */ /* 0x000fe200000000ff */
[----:B------:R-:W-:Y:S02]  /*1590*/  @!P1 FFMA R13, R8, 1.84467440737095516160e+19, RZ ;  /* 0x5f800000080d9823 */ /* 0x000fe400000000ff */
[----:B------:R-:W-:-:S07]  /*15a0*/  @!P1 IADD3 R9, PT, PT, R9, 0x40, RZ ;  /* 0x0000004009099810 */ /* 0x000fce0007ffe0ff */
.L_x_17:
[----:B------:R-:W-:Y:S01]  /*15b0*/  LEA R8, R11, 0xc0800000, 0x17 ;  /* 0xc08000000b087811 */ /* 0x000fe200078eb8ff */
[----:B------:R-:W-:Y:S03]  /*15c0*/  BSSY.RECONVERGENT B3, `(.L_x_22) ;  /* 0x0000036000037945 */ /* 0x000fe60003800200 */
[----:B------:R-:W-:Y:S01]  /*15d0*/  IADD3 R13, PT, PT, -R8, R13, RZ ;  /* 0x0000000d080d7210 */ /* 0x000fe20007ffe1ff */
[----:B------:R-:W-:-:S03]  /*15e0*/  VIADD R8, R15, 0xffffff81 ;  /* 0xffffff810f087836 */ /* 0x000fc60000000000 */
[----:B------:R-:W0:Y:S01]  /*15f0*/  MUFU.RCP R14, R13 ;  /* 0x0000000d000e7308 */ /* 0x000e220000001000 */
[----:B------:R-:W-:Y:S01]  /*1600*/  FADD.FTZ R16, -R13, -RZ ;  /* 0x800000ff0d107221 */ /* 0x000fe20000010100 */
[----:B------:R-:W-:-:S03]  /*1610*/  IMAD R7, R8, -0x800000, R12 ;  /* 0xff80000008077824 */ /* 0x000fc600078e020c */
[----:B0-----:R-:W-:-:S04]  /*1620*/  FFMA R15, R14, R16, 1 ;  /* 0x3f8000000e0f7423 */ /* 0x001fc80000000010 */
[----:B------:R-:W-:-:S04]  /*1630*/  FFMA R17, R14, R15, R14 ;  /* 0x0000000f0e117223 */ /* 0x000fc8000000000e */
[----:B------:R-:W-:-:S04]  /*1640*/  FFMA R12, R7, R17, RZ ;  /* 0x00000011070c7223 */ /* 0x000fc800000000ff */
[----:B------:R-:W-:-:S04]  /*1650*/  FFMA R15, R16, R12, R7 ;  /* 0x0000000c100f7223 */ /* 0x000fc80000000007 */
[----:B------:R-:W-:Y:S01]  /*1660*/  FFMA R14, R17, R15, R12 ;  /* 0x0000000f110e7223 */ /* 0x000fe2000000000c */
[----:B------:R-:W-:-:S03]  /*1670*/  IADD3 R12, PT, PT, R8, 0x7f, -R11 ;  /* 0x0000007f080c7810 */ /* 0x000fc60007ffe80b */
[----:B------:R-:W-:Y:S01]  /*1680*/  FFMA R15, R16, R14, R7 ;  /* 0x0000000e100f7223 */ /* 0x000fe20000000007 */
[----:B------:R-:W-:-:S03]  /*1690*/  IADD3 R12, PT, PT, R12, R9, RZ ;  /* 0x000000090c0c7210 */ /* 0x000fc60007ffe0ff */
[----:B------:R-:W-:-:S05]  /*16a0*/  FFMA R7, R17, R15, R14 ;  /* 0x0000000f11077223 */ /* 0x000fca000000000e */
[----:B------:R-:W-:-:S04]  /*16b0*/  SHF.R.U32.HI R8, RZ, 0x17, R7 ;  /* 0x00000017ff087819 */ /* 0x000fc80000011607 */
[----:B------:R-:W-:-:S04]  /*16c0*/  LOP3.LUT R8, R8, 0xff, RZ, 0xc0, !PT ;  /* 0x000000ff08087812 */ /* 0x000fc800078ec0ff */
[----:B------:R-:W-:-:S05]  /*16d0*/  IADD3 R13, PT, PT, R8, R12, RZ ;  /* 0x0000000c080d7210 */ /* 0x000fca0007ffe0ff */
[----:B------:R-:W-:-:S05]  /*16e0*/  VIADD R8, R13, 0xffffffff ;  /* 0xffffffff0d087836 */ /* 0x000fca0000000000 */
[----:B------:R-:W-:-:S13]  /*16f0*/  ISETP.GE.U32.AND P0, PT, R8, 0xfe, PT ;  /* 0x000000fe0800780c */ /* 0x000fda0003f06070 */
[----:B------:R-:W-:Y:S05]  /*1700*/  @!P0 BRA `(.L_x_23) ;  /* 0x0000000000808947 */ /* 0x000fea0003800000 */
[----:B------:R-:W-:-:S13]  /*1710*/  ISETP.GT.AND P0, PT, R13, 0xfe, PT ;  /* 0x000000fe0d00780c */ /* 0x000fda0003f04270 */
[----:B------:R-:W-:Y:S05]  /*1720*/  @P0 BRA `(.L_x_24) ;  /* 0x00000000006c0947 */ /* 0x000fea0003800000 */
[----:B------:R-:W-:-:S13]  /*1730*/  ISETP.GE.AND P0, PT, R13, 0x1, PT ;  /* 0x000000010d00780c */ /* 0x000fda0003f06270 */
[----:B------:R-:W-:Y:S05]  /*1740*/  @P0 BRA `(.L_x_25) ;  /* 0x0000000000740947 */ /* 0x000fea0003800000 */
[----:B------:R-:W-:Y:S02]  /*1750*/  ISETP.GE.AND P0, PT, R13, -0x18, PT ;  /* 0xffffffe80d00780c */ /* 0x000fe40003f06270 */
[----:B------:R-:W-:-:S11]  /*1760*/  LOP3.LUT R7, R7, 0x80000000, RZ, 0xc0, !PT ;  /* 0x8000000007077812 */ /* 0x000fd600078ec0ff */
[----:B------:R-:W-:Y:S05]  /*1770*/  @!P0 BRA `(.L_x_25) ;  /* 0x0000000000688947 */ /* 0x000fea0003800000 */
[-CC-:B------:R-:W-:Y:S01]  /*1780*/  FFMA.RZ R8, R17, R15.reuse, R14.reuse ;  /* 0x0000000f11087223 */ /* 0x180fe2000000c00e */
[----:B------:R-:W-:Y:S01]  /*1790*/  IADD3 R12, PT, PT, R13, 0x20, RZ ;  /* 0x000000200d0c7810 */ /* 0x000fe20007ffe0ff */
[-CC-:B------:R-:W-:Y:S01]  /*17a0*/  FFMA.RM R9, R17, R15.reuse, R14.reuse ;  /* 0x0000000f11097223 */ /* 0x180fe2000000400e */
[----:B------:R-:W-:Y:S02]  /*17b0*/  ISETP.NE.AND P2, PT, R13, RZ, PT ;  /* 0x000000ff0d00720c */ /* 0x000fe40003f45270 */
[----:B------:R-:W-:Y:S01]  /*17c0*/  LOP3.LUT R11, R8, 0x7fffff, RZ, 0xc0, !PT ;  /* 0x007fffff080b7812 */ /* 0x000fe200078ec0ff */
[----:B------:R-:W-:Y:S01]  /*17d0*/  FFMA.RP R8, R17, R15, R14 ;  /* 0x0000000f11087223 */ /* 0x000fe2000000800e */
[----:B------:R-:W-:Y:S02]  /*17e0*/  ISETP.NE.AND P1, PT, R13, RZ, PT ;  /* 0x000000ff0d00720c */ /* 0x000fe40003f25270 */
[----:B------:R-:W-:Y:S02]  /*17f0*/  LOP3.LUT R11, R11, 0x800000, RZ, 0xfc, !PT ;  /* 0x008000000b0b7812 */ /* 0x000fe400078efcff */
[----:B------:R-:W-:-:S02]  /*1800*/  IADD3 R13, PT, PT, -R13, RZ, RZ ;  /* 0x000000ff0d0d7210 */ /* 0x000fc40007ffe1ff */
[----:B------:R-:W-:Y:S02]  /*1810*/  SHF.L.U32 R12, R11, R12, RZ ;  /* 0x0000000c0b0c7219 */ /* 0x000fe400000006ff */
[----:B------:R-:W-:Y:S02]  /*1820*/  FSETP.NEU.FTZ.AND P0, PT, R8, R9, PT ;  /* 0x000000090800720b */ /* 0x000fe40003f1d000 */
[----:B------:R-:W-:Y:S02]  /*1830*/  SEL R8, R13, RZ, P2 ;  /* 0x000000ff0d087207 */ /* 0x000fe40001000000 */
[----:B------:R-:W-:Y:S02]  /*1840*/  ISETP.NE.AND P1, PT, R12, RZ, P1 ;  /* 0x000000ff0c00720c */ /* 0x000fe40000f25270 */
[----:B------:R-:W-:Y:S02]  /*1850*/  SHF.R.U32.HI R8, RZ, R8, R11 ;  /* 0x00000008ff087219 */ /* 0x000fe4000001160b */
[----:B------:R-:W-:-:S02]  /*1860*/  PLOP3.LUT P0, PT, P0, P1, PT, 0xf8, 0x8f ;  /* 0x00000000008f781c */ /* 0x000fc40000703f70 */
[----:B------:R-:W-:Y:S02]  /*1870*/  SHF.R.U32.HI R12, RZ, 0x1, R8 ;  /* 0x00000001ff0c7819 */ /* 0x000fe40000011608 */
[----:B------:R-:W-:-:S04]  /*1880*/  SEL R9, RZ, 0x1, !P0 ;  /* 0x00000001ff097807 */ /* 0x000fc80004000000 */
[----:B------:R-:W-:-:S04]  /*1890*/  LOP3.LUT R9, R9, 0x1, R12, 0xf8, !PT ;  /* 0x0000000109097812 */ /* 0x000fc800078ef80c */
[----:B------:R-:W-:-:S05]  /*18a0*/  LOP3.LUT R9, R9, R8, RZ, 0xc0, !PT ;  /* 0x0000000809097212 */ /* 0x000fca00078ec0ff */
[----:B------:R-:W-:-:S05]  /*18b0*/  IMAD.IADD R12, R12, 0x1, R9 ;  /* 0x000000010c0c7824 */ /* 0x000fca00078e0209 */
[----:B------:R-:W-:Y:S01]  /*18c0*/  LOP3.LUT R7, R12, R7, RZ, 0xfc, !PT ;  /* 0x000000070c077212 */ /* 0x000fe200078efcff */
[----:B------:R-:W-:Y:S06]  /*18d0*/  BRA `(.L_x_25) ;  /* 0x0000000000107947 */ /* 0x000fec0003800000 */
.L_x_24:
[----:B------:R-:W-:-:S04]  /*18e0*/  LOP3.LUT R7, R7, 0x80000000, RZ, 0xc0, !PT ;  /* 0x8000000007077812 */ /* 0x000fc800078ec0ff */
[----:B------:R-:W-:Y:S01]  /*18f0*/  LOP3.LUT R7, R7, 0x7f800000, RZ, 0xfc, !PT ;  /* 0x7f80000007077812 */ /* 0x000fe200078efcff */
[----:B------:R-:W-:Y:S06]  /*1900*/  BRA `(.L_x_25) ;  /* 0x0000000000047947 */ /* 0x000fec0003800000 */
.L_x_23:
[----:B------:R-:W-:-:S07]  /*1910*/  LEA R7, R12, R7, 0x17 ;  /* 0x000000070c077211 */ /* 0x000fce00078eb8ff */
.L_x_25:
[----:B------:R-:W-:Y:S05]  /*1920*/  BSYNC.RECONVERGENT B3 ;  /* 0x0000000000037941 */ /* 0x000fea0003800200 */
.L_x_22:
[----:B------:R-:W-:Y:S05]  /*1930*/  BRA `(.L_x_26) ;  /* 0x0000000000207947 */ /* 0x000fea0003800000 */
.L_x_21:
[----:B------:R-:W-:-:S04]  /*1940*/  LOP3.LUT R7, R13, 0x80000000, R12, 0x48, !PT ;  /* 0x800000000d077812 */ /* 0x000fc800078e480c */
[----:B------:R-:W-:Y:S01]  /*1950*/  LOP3.LUT R7, R7, 0x7f800000, RZ, 0xfc, !PT ;  /* 0x7f80000007077812 */ /* 0x000fe200078efcff */
[----:B------:R-:W-:Y:S06]  /*1960*/  BRA `(.L_x_26) ;  /* 0x0000000000147947 */ /* 0x000fec0003800000 */
.L_x_20:
[----:B------:R-:W-:Y:S01]  /*1970*/  LOP3.LUT R7, R13, 0x80000000, R12, 0x48, !PT ;  /* 0x800000000d077812 */ /* 0x000fe200078e480c */
[----:B------:R-:W-:Y:S06]  /*1980*/  BRA `(.L_x_26) ;  /* 0x00000000000c7947 */ /* 0x000fec0003800000 */
.L_x_19:
[----:B------:R-:W0:Y:S01]  /*1990*/  MUFU.RSQ R7, -QNAN ;  /* 0xffc0000000077908 */ /* 0x000e220000001400 */
[----:B------:R-:W-:Y:S05]  /*19a0*/  BRA `(.L_x_26) ;  /* 0x0000000000047947 */ /* 0x000fea0003800000 */
.L_x_18:
[----:B------:R-:W-:-:S07]  /*19b0*/  FADD.FTZ R7, R7, R8 ;  /* 0x0000000807077221 */ /* 0x000fce0000010000 */
.L_x_26:
[----:B------:R-:W-:Y:S05]  /*19c0*/  BSYNC.RECONVERGENT B2 ;  /* 0x0000000000027941 */ /* 0x000fea0003800200 */
.L_x_16:
[----:B------:R-:W-:-:S04]  /*19d0*/  HFMA2 R11, -RZ, RZ, 0, 0 ;  /* 0x00000000ff0b7431 */ /* 0x000fc800000001ff */
[----:B0-----:R-:W-:Y:S05]  /*19e0*/  RET.REL.NODEC R10 `(atr_many_series_one_param_f32) ;  /* 0xffffffe40a847950 */ /* 0x001fea0003c3ffff */
.L_x_27:
[----:B------:R-:W-:-:S00]  /*19f0*/  BRA `(.L_x_27) ;  /* 0xfffffffc00fc7947 */ /* 0x000fc0000383ffff */
[----:B------:R-:W-:-:S00]  /*1a00*/  NOP ;  /* 0x0000000000007918 */ /* 0x000fc00000000000 */
[----:B------:R-:W-:-:S00]  /*1a10*/  NOP ;  /* 0x0000000000007918 */ /* 0x000fc00000000000 */
[----:B------:R-:W-:-:S00]  /*1a20*/  NOP ;  /* 0x0000000000007918 */ /* 0x000fc00000000000 */
[----:B------:R-:W-:-:S00]  /*1a30*/  NOP ;  /* 0x0000000000007918 */ /* 0x000fc00000000000 */
[----:B------:R-:W-:-:S00]  /*1a40*/  NOP ;  /* 0x0000000000007918 */ /* 0x000fc00000000000 */
[----:B------:R-:W-:-:S00]  /*1a50*/  NOP ;  /* 0x0000000000007918 */ /* 0x000fc00000000000 */
[----:B------:R-:W-:-:S00]  /*1a60*/  NOP ;  /* 0x0000000000007918 */ /* 0x000fc00000000000 */
[----:B------:R-:W-:-:S00]  /*1a70*/  NOP ;  /* 0x0000000000007918 */ /* 0x000fc00000000000 */
.L_x_144:


//--------------------- .text.atr_batch_from_tr_prefix_f32 --------------------------
	.section	.text.atr_batch_from_tr_prefix_f32,"ax",@progbits
	.align	128
        .global         atr_batch_from_tr_prefix_f32
        .type           atr_batch_from_tr_prefix_f32,@function
        .size           atr_batch_from_tr_prefix_f32,(.L_x_145 - atr_batch_from_tr_prefix_f32)
        .other          atr_batch_from_tr_prefix_f32,@"STO_CUDA_ENTRY STV_DEFAULT"
atr_batch_from_tr_prefix_f32:
.text.atr_batch_from_tr_prefix_f32:
[----:B------:R-:W-:Y:S01]  /*0000*/  LDC R1, c[0x0][0x37c] ;  /* 0x0000df00ff017b82 */ /* 0x000fe20000000800 */
[----:B------:R-:W0:Y:S01]  /*0010*/  S2R R11, SR_CTAID.X ;  /* 0x00000000000b7919 */ /* 0x000e220000002500 */
[----:B------:R-:W0:Y:S02]  /*0020*/  LDCU UR4, c[0x0][0x3b0] ;  /* 0x00007600ff0477ac */ /* 0x000e240008000800 */
[----:B0-----:R-:W-:-:S13]  /*0030*/  ISETP.GE.AND P0, PT, R11, UR4, PT ;  /* 0x000000040b007c0c */ /* 0x001fda000bf06270 */
[----:B------:R-:W-:Y:S05]  /*0040*/  @P0 EXIT ;  /* 0x000000000000094d */ /* 0x000fea0003800000 */
[----:B------:R-:W0:Y:S01]  /*0050*/  LDC.64 R6, c[0x0][0x390] ;  /* 0x0000e400ff067b82 */ /* 0x000e220000000a00 */
[----:B------:R-:W1:Y:S07]  /*0060*/  LDCU.64 UR6, c[0x0][0x358] ;  /* 0x00006b00ff0677ac */ /* 0x000e6e0008000a00 */
[----:B------:R-:W2:Y:S08]  /*0070*/  LDC.64 R4, c[0x0][0x3a0] ;  /* 0x0000e800ff047b82 */ /* 0x000eb00000000a00 */
[----:B------:R-:W3:Y:S01]  /*0080*/  LDC.64 R2, c[0x0][0x3a8] ;  /* 0x0000ea00ff027b82 */ /* 0x000ee20000000a00 */
[----:B0-----:R-:W-:-:S07]  /*0090*/  IMAD.WIDE.U32 R6, R11, 0x4, R6 ;  /* 0x000000040b067825 */ /* 0x001fce00078e0006 */
[----:B------:R-:W0:Y:S01]  /*00a0*/  LDC.64 R8, c[0x0][0x398] ;  /* 0x0000e600ff087b82 */ /* 0x000e220000000a00 */
[----:B-1----:R-:W4:Y:S01]  /*00b0*/  LDG.E.CONSTANT R6, desc[UR6][R6.64] ;  /* 0x0000000606067981 */ /* 0x002f22000c1e9900 */
[----:B--2---:R-:W-:-:S06]  /*00c0*/  IMAD.WIDE.U32 R4, R11, 0x4, R4 ;  /* 0x000000040b047825 */ /* 0x004fcc00078e0004 */
[----:B------:R-:W3:Y:S01]  /*00d0*/  LDG.E.CONSTANT R4, desc[UR6][R4.64] ;  /* 0x0000000604047981 */ /* 0x000ee2000c1e9900 */
[----:B----4-:R-:W-:Y:S02]  /*00e0*/  ISETP.GE.AND P0, PT, R6, 0x1, PT ;  /* 0x000000010600780c */ /* 0x010fe40003f06270 */
[----:B---3--:R-:W-:-:S04]  /*00f0*/  VIMNMX R13, PT, PT, R4, R3, !PT ;  /* 0x00000003040d7248 */ /* 0x008fc80007fe0100 */
[----:B------:R-:W-:-:S13]  /*0100*/  ISETP.GE.OR P0, PT, R13, R2, !P0 ;  /* 0x000000020d00720c */ /* 0x000fda0004706670 */
[----:B0-----:R-:W-:Y:S05]  /*0110*/  @P0 EXIT ;  /* 0x000000000000094d */ /* 0x001fea0003800000 */
[----:B------:R-:W-:-:S05]  /*0120*/  IMAD.WIDE.U32 R8, R11, 0x4, R8 ;  /* 0x000000040b087825 */ /* 0x000fca00078e0008 */
[----:B------:R0:W5:Y:S01]  /*0130*/  LDG.E.CONSTANT R0, desc[UR6][R8.64] ;  /* 0x0000000608007981 */ /* 0x000162000c1e9900 */
[----:B------:R-:W-:Y:S01]  /*0140*/  BSSY.RECONVERGENT B0, `(.L_x_28) ;  /* 0x000000e000007945 */ /* 0x000fe20003800200 */
[----:B------:R-:W1:Y:S02]  /*0150*/  S2R R5, SR_TID.X ;  /* 0x0000000000057919 */ /* 0x000e640000002100 */
[----:B-1----:R-:W-:-:S13]  /*0160*/  ISETP.GE.AND P0, PT, R5, R4, PT ;  /* 0x000000040500720c */ /* 0x002fda0003f06270 */
[----:B0-----:R-:W-:Y:S05]  /*0170*/  @P0 BRA `(.L_x_29) ;  /* 0x0000000000280947 */ /* 0x001fea0003800000 */
[----:B------:R-:W0:Y:S01]  /*0180*/  LDC R10, c[0x0][0x360] ;  /* 0x0000d800ff0a7b82 */ /* 0x000e220000000800 */
[----:B------:R-:W-:Y:S02]  /*0190*/  MOV R7, R5 ;  /* 0x0000000500077202 */ /* 0x000fe40000000f00 */
[----:B------:R-:W-:-:S05]  /*01a0*/  MOV R15, 0x7fc00000 ;  /* 0x7fc00000000f7802 */ /* 0x000fca0000000f00 */
[----:B------:R-:W1:Y:S02]  /*01b0*/  LDC.64 R12, c[0x0][0x3b8] ;  /* 0x0000ee00ff0c7b82 */ /* 0x000e640000000a00 */
.L_x_30:
[--C-:B--2---:R-:W-:Y:S02]  /*01c0*/  IMAD R9, R11, R2, R7.reuse ;  /* 0x000000020b097224 */ /* 0x104fe400078e0207 */
[----:B0-----:R-:W-:Y:S02]  /*01d0*/  IMAD.IADD R7, R10, 0x1, R7 ;  /* 0x000000010a077824 */ /* 0x001fe400078e0207 */
[----:B-1----:R-:W-:-:S03]  /*01e0*/  IMAD.WIDE R8, R9, 0x4, R12 ;  /* 0x0000000409087825 */ /* 0x002fc600078e020c */
[----:B------:R-:W-:Y:S02]  /*01f0*/  ISETP.GE.AND P0, PT, R7, R4, PT ;  /* 0x000000040700720c */ /* 0x000fe40003f06270 */
[----:B------:R2:W-:Y:S11]  /*0200*/  STG.E desc[UR6][R8.64], R15 ;  /* 0x0000000f08007986 */ /* 0x0005f6000c101906 */
[----:B------:R-:W-:Y:S05]  /*0210*/  @!P0 BRA `(.L_x_30) ;  /* 0xfffffffc00e88947 */ /* 0x000fea000383ffff */
.L_x_29:
[----:B------:R-:W-:Y:S05]  /*0220*/  BSYNC.RECONVERGENT B0 ;  /* 0x0000000000007941 */ /* 0x000fea0003800200 */
.L_x_28:
[----:B------:R-:W0:Y:S02]  /*0230*/  LDCU.64 UR4, c[0x0][0x388] ;  /* 0x00007100ff0477ac */ /* 0x000e240008000a00 */
[----:B0-----:R-:W-:-:S04]  /*0240*/  UISETP.NE.U32.AND UP0, UPT, UR4, URZ, UPT ;  /* 0x000000ff0400728c */ /* 0x001fc8000bf05070 */
[----:B------:R-:W-:Y:S01]  /*0250*/  UISETP.NE.AND.EX UP0, UPT, UR5, URZ, UPT, UP0 ;  /* 0x000000ff0500728c */ /* 0x000fe2000bf05300 */
[----:B------:R-:W-:Y:S08]  /*0260*/  BAR.SYNC.DEFER_BLOCKING 0x0 ;  /* 0x0000000000007b1d */ /* 0x000ff00000010000 */
[----:B------:R-:W-:Y:S05]  /*0270*/  BRA.U UP0, `(.L_x_31) ;  /* 0x0000000500387547 */ /* 0x000fea000b800000 */
[----:B------:R-:W-:Y:S01]  /*0280*/  ISETP.GE.U32.AND P0, PT, R5, R6, PT ;  /* 0x000000060500720c */ /* 0x000fe20003f06070 */
[----:B------:R-:W-:Y:S01]  /*0290*/  BSSY.RECONVERGENT B0, `(.L_x_32) ;  /* 0x000000e000007945 */ /* 0x000fe20003800200 */
[----:B------:R-:W-:-:S11]  /*02a0*/  HFMA2 R2, -RZ, RZ, 0, 0 ;  /* 0x00000000ff027431 */ /* 0x000fd600000001ff */
[----:B------:R-:W-:Y:S05]  /*02b0*/  @P0 BRA `(.L_x_33) ;  /* 0x00000000002c0947 */ /* 0x000fea0003800000 */
[----:B------:R-:W0:Y:S01]  /*02c0*/  LDC R10, c[0x0][0x360] ;  /* 0x0000d800ff0a7b82 */ /* 0x000e220000000800 */
[----:B------:R-:W-:Y:S01]  /*02d0*/  MOV R2, RZ ;  /* 0x000000ff00027202 */ /* 0x000fe20000000f00 */
[----:B------:R-:W-:-:S06]  /*02e0*/  IMAD.MOV.U32 R7, RZ, RZ, R5 ;  /* 0x000000ffff077224 */ /* 0x000fcc00078e0005 */
[----:B------:R-:W1:Y:S02]  /*02f0*/  LDC.64 R12, c[0x0][0x380] ;  /* 0x0000e000ff0c7b82 */ /* 0x000e640000000a00 */
.L_x_34:
[----:B--2---:R-:W-:-:S05]  /*0300*/  IADD3 R9, PT, PT, R7, R3, RZ ;  /* 0x0000000307097210 */ /* 0x004fca0007ffe0ff */
[----:B-1----:R-:W-:-:S06]  /*0310*/  IMAD.WIDE R8, R9, 0x4, R12 ;  /* 0x0000000409087825 */ /* 0x002fcc00078e020c */
[----:B------:R-:W2:Y:S01]  /*0320*/  LDG.E.CONSTANT R9, desc[UR6][R8.64] ;  /* 0x0000000608097981 */ /* 0x000ea2000c1e9900 */
[----:B0-----:R-:W-:-:S04]  /*0330*/  IADD3 R7, PT, PT, R10, R7, RZ ;  /* 0x000000070a077210 */ /* 0x001fc80007ffe0ff */
[----:B------:R-:W-:Y:S01]  /*0340*/  ISETP.GE.AND P0, PT, R7, R6, PT ;  /* 0x000000060700720c */ /* 0x000fe20003f06270 */
[----:B--2---:R-:W-:-:S12]  /*0350*/  FADD R2, R9, R2 ;  /* 0x0000000209027221 */ /* 0x004fd80000000000 */
[----:B------:R-:W-:Y:S05]  /*0360*/  @!P0 BRA `(.L_x_34) ;  /* 0xfffffffc00e48947 */ /* 0x000fea000383ffff */
.L_x_33:
[----:B------:R-:W-:Y:S05]  /*0370*/  BSYNC.RECONVERGENT B0 ;  /* 0x0000000000007941 */ /* 0x000fea0003800200 */
.L_x_32:
[----:B------:R-:W-:Y:S01]  /*0380*/  VOTE.ANY R7, PT, PT ;  /* 0x0000000000077806 */ /* 0x000fe200038e0100 */
[----:B------:R-:W2:Y:S02]  /*0390*/  SHFL.DOWN PT, R3, R2, 0x10, 0x1f ;  /* 0x0a001f0002037f89 */ /* 0x000ea400000e0000 */
[----:B--2---:R-:W-:-:S05]  /*03a0*/  FADD R8, R3, R2 ;  /* 0x0000000203087221 */ /* 0x004fca0000000000 */
[----:B------:R-:W0:Y:S02]  /*03b0*/  SHFL.DOWN PT, R3, R8, 0x8, 0x1f ;  /* 0x09001f0008037f89 */ /* 0x000e2400000e0000 */
[----:B0-----:R-:W-:-:S05]  /*03c0*/  FADD R10, R8, R3 ;  /* 0x00000003080a7221 */ /* 0x001fca0000000000 */
[----:B------:R-:W0:Y:S02]  /*03d0*/  SHFL.DOWN PT, R3, R10, 0x4, 0x1f ;  /* 0x08801f000a037f89 */ /* 0x000e2400000e0000 */
[----:B0-----:R-:W-:Y:S01]  /*03e0*/  FADD R12, R10, R3 ;  /* 0x000000030a0c7221 */ /* 0x001fe20000000000 */
[----:B------:R-:W-:-:S04]  /*03f0*/  LOP3.LUT P0, R3, R5, 0x1f, RZ, 0xc0, !PT ;  /* 0x0000001f05037812 */ /* 0x000fc8000780c0ff */
[----:B------:R-:W0:Y:S09]  /*0400*/  SHFL.DOWN PT, R9, R12, 0x2, 0x1f ;  /* 0x08401f000c097f89 */ /* 0x000e3200000e0000 */
[----:B------:R-:W1:Y:S01]  /*0410*/  @!P0 S2R R13, SR_CgaCtaId ;  /* 0x00000000000d8919 */ /* 0x000e620000008800 */
[----:B------:R-:W-:Y:S01]  /*0420*/  @!P0 MOV R2, 0x400 ;  /* 0x0000040000028802 */ /* 0x000fe20000000f00 */
[----:B0-----:R-:W-:-:S05]  /*0430*/  FADD R14, R12, R9 ;  /* 0x000000090c0e7221 */ /* 0x001fca0000000000 */
[----:B------:R-:W0:Y:S01]  /*0440*/  SHFL.DOWN PT, R9, R14, 0x1, 0x1f ;  /* 0x08201f000e097f89 */ /* 0x000e2200000e0000 */
[----:B-1----:R-:W-:-:S04]  /*0450*/  @!P0 LEA R2, R13, R2, 0x18 ;  /* 0x000000020d028211 */ /* 0x002fc800078ec0ff */
[----:B------:R-:W-:Y:S01]  /*0460*/  @!P0 LEA.HI R2, R5, R2, RZ, 0x1d ;  /* 0x0000000205028211 */ /* 0x000fe200078fe8ff */
[----:B0-----:R-:W-:Y:S01]  /*0470*/  FADD R13, R14, R9 ;  /* 0x000000090e0d7221 */ /* 0x001fe20000000000 */
[----:B------:R-:W-:-:S04]  /*0480*/  IMAD.MOV.U32 R9, RZ, RZ, RZ ;  /* 0x000000ffff097224 */ /* 0x000fc800078e00ff */
[----:B------:R0:W-:Y:S01]  /*0490*/  @!P0 STS [R2], R13 ;  /* 0x0000000d02008388 */ /* 0x0001e20000000800 */
[----:B------:R-:W-:Y:S01]  /*04a0*/  BAR.SYNC.DEFER_BLOCKING 0x0 ;  /* 0x0000000000007b1d */ /* 0x000fe20000010000 */
[----:B------:R-:W-:-:S13]  /*04b0*/  ISETP.GT.U32.AND P0, PT, R5, 0x1f, PT ;  /* 0x0000001f0500780c */ /* 0x000fda0003f04070 */
[----:B0-----:R-:W-:Y:S05]  /*04c0*/  @P0 BRA `(.L_x_35) ;  /* 0x0000000000980947 */ /* 0x001fea0003800000 */
[----:B------:R-:W0:Y:S02]  /*04d0*/  LDCU UR4, c[0x0][0x360] ;  /* 0x00006c00ff0477ac */ /* 0x000e240008000800 */
[----:B0-----:R-:W-:-:S04]  /*04e0*/  UIADD3 UR4, UPT, UPT, UR4, 0x1f, URZ ;  /* 0x0000001f04047890 */ /* 0x001fc8000fffe0ff */
[----:B------:R-:W-:-:S06]  /*04f0*/  USHF.R.U32.HI UR4, URZ, 0x5, UR4 ;  /* 0x00000005ff047899 */ /* 0x000fcc0008011604 */
[----:B------:R-:W-:-:S13]  /*0500*/  ISETP.GE.U32.AND P0, PT, R3, UR4, PT ;  /* 0x0000000403007c0c */ /* 0x000fda000bf06070 */
[----:B------:R-:W0:Y:S01]  /*0510*/  @!P0 S2R R7, SR_CgaCtaId ;  /* 0x0000000000078919 */ /* 0x000e220000008800 */
[----:B------:R-:W-:-:S04]  /*0520*/  @!P0 MOV R2, 0x400 ;  /* 0x0000040000028802 */ /* 0x000fc80000000f00 */
[----:B0-----:R-:W-:Y:S02]  /*0530*/  @!P0 LEA R8, R7, R2, 0x18 ;  /* 0x0000000207088211 */ /* 0x001fe400078ec0ff */
[----:B------:R-:W-:Y:S02]  /*0540*/  MOV R2, RZ ;  /* 0x000000ff00027202 */ /* 0x000fe40000000f00 */
[----:B------:R-:W-:Y:S02]  /*0550*/  @!P0 LEA R3, R3, R8, 0x2 ;  /* 0x0000000803038211 */ /* 0x000fe400078e10ff */
[----:B------:R-:W-:-:S03]  /*0560*/  VOTE.ANY R7, PT, PT ;  /* 0x0000000000077806 */ /* 0x000fc600038e0100 */
[----:B------:R0:W1:Y:S01]  /*0570*/  @!P0 LDS R2, [R3] ;  /* 0x0000000003028984 */ /* 0x0000620000000800 */
[----:B------:R-:W-:-:S13]  /*0580*/  R2UR UR4, R7 ;  /* 0x00000000070472ca */ /* 0x000fda00000e0000 */
[----:B0-----:R-:W-:Y:S05]  /*0590*/  BRA.DIV UR4, `(.L_x_36) ;  /* 0x0000001204147947 */ /* 0x001fea000b800000 */
[----:B-1----:R-:W0:Y:S02]  /*05a0*/  SHFL.DOWN PT, R3, R2, 0x10, 0x1f ;  /* 0x0a001f0002037f89 */ /* 0x002e2400000e0000 */
[----:B0-----:R-:W-:-:S05]  /*05b0*/  FADD R8, R3, R2 ;  /* 0x0000000203087221 */ /* 0x001fca0000000000 */
[----:B------:R-:W0:Y:S02]  /*05c0*/  SHFL.DOWN PT, R3, R8, 0x8, 0x1f ;  /* 0x09001f0008037f89 */ /* 0x000e2400000e0000 */
[----:B0-----:R-:W-:-:S05]  /*05d0*/  FADD R10, R8, R3 ;  /* 0x00000003080a7221 */ /* 0x001fca0000000000 */
[----:B------:R-:W0:Y:S02]  /*05e0*/  SHFL.DOWN PT, R3, R10, 0x4, 0x1f ;  /* 0x08801f000a037f89 */ /* 0x000e2400000e0000 */
[----:B0-----:R-:W-:-:S05]  /*05f0*/  FADD R12, R10, R3 ;  /* 0x000000030a0c7221 */ /* 0x001fca0000000000 */
[----:B------:R-:W0:Y:S02]  /*0600*/  SHFL.DOWN PT, R3, R12, 0x2, 0x1f ;  /* 0x08401f000c037f89 */ /* 0x000e2400000e0000 */
[----:B0-----:R-:W-:-:S05]  /*0610*/  FADD R14, R12, R3 ;  /* 0x000000030c0e7221 */ /* 0x001fca0000000000 */
[----:B------:R0:W1:Y:S02]  /*0620*/  SHFL.DOWN PT, R3, R14, 0x1, 0x1f ;  /* 0x08201f000e037f89 */ /* 0x00006400000e0000 */
.L_x_52:
[----:B------:R-:W-:Y:S01]  /*0630*/  ISETP.NE.AND P0, PT, R5, RZ, PT ;  /* 0x000000ff0500720c */ /* 0x000fe20003f05270 */
[----:B-1----:R-:W-:Y:S01]  /*0640*/  FADD R2, R14, R3 ;  /* 0x000000030e027221 */ /* 0x002fe20000000000 */
[----:B------:R-:W-:-:S11]  /*0650*/  IMAD.MOV.U32 R9, RZ, RZ, RZ ;  /* 0x000000ffff097224 */ /* 0x000fd600078e00ff */
[----:B------:R-:W-:Y:S05]  /*0660*/  @P0 BRA `(.L_x_35) ;  /* 0x0000000000300947 */ /* 0x000fea0003800000 */
[----:B------:R-:W-:-:S04]  /*0670*/  I2FP.F32.U32 R3, R6 ;  /* 0x0000000600037245 */ /* 0x000fc80000201000 */
[----:B------:R-:W1:Y:S08]  /*0680*/  MUFU.RCP R6, R3 ;  /* 0x0000000300067308 */ /* 0x000e700000001000 */
[----:B------:R-:W2:Y:S01]  /*0690*/  FCHK P0, R2, R3 ;  /* 0x0000000302007302 */ /* 0x000ea20000000000 */
[----:B-1----:R-:W-:-:S04]  /*06a0*/  FFMA R7, -R3, R6, 1 ;  /* 0x3f80000003077423 */ /* 0x002fc80000000106 */
[----:B------:R-:W-:-:S04]  /*06b0*/  FFMA R7, R6, R7, R6 ;  /* 0x0000000706077223 */ /* 0x000fc80000000006 */
[----:B------:R-:W-:-:S04]  /*06c0*/  FFMA R6, R2, R7, RZ ;  /* 0x0000000702067223 */ /* 0x000fc800000000ff */
[----:B------:R-:W-:-:S04]  /*06d0*/  FFMA R8, -R3, R6, R2 ;  /* 0x0000000603087223 */ /* 0x000fc80000000102 */
[----:B------:R-:W-:Y:S01]  /*06e0*/  FFMA R9, R7, R8, R6 ;  /* 0x0000000807097223 */ /* 0x000fe20000000006 */
[----:B--2---:R-:W-:Y:S06]  /*06f0*/  @!P0 BRA `(.L_x_35) ;  /* 0x00000000000c8947 */ /* 0x004fec0003800000 */
[----:B------:R-:W-:-:S07]  /*0700*/  MOV R6, 0x720 ;  /* 0x0000072000067802 */ /* 0x000fce0000000f00 */
[----:B0----5:R-:W-:Y:S05]  /*0710*/  CALL.REL.NOINC `($__internal_1_$__cuda_sm3x_div_rn_noftz_f32_slowpath) ;  /* 0x00000010002c7944 */ /* 0x021fea0003c00000 */
[----:B------:R-:W-:-:S07]  /*0720*/  MOV R9, R2 ;  /* 0x0000000200097202 */ /* 0x000fce0000000f00 */
.L_x_35:
[----:B------:R-:W-:Y:S05]  /*0730*/  WARPSYNC.ALL ;  /* 0x0000000000007948 */ /* 0x000fea0003800000 */
[----:B------:R-:W-:Y:S06]  /*0740*/  BAR.SYNC.DEFER_BLOCKING 0x0 ;  /* 0x0000000000007b1d */ /* 0x000fec0000010000 */
[----:B------:R-:W-:Y:S05]  /*0750*/  BRA `(.L_x_37) ;  /* 0x0000000000707947 */ /* 0x000fea0003800000 */
.L_x_31:
[----:B------:R-:W-:Y:S01]  /*0760*/  ISETP.NE.AND P0, PT, R5, RZ, PT ;  /* 0x000000ff0500720c */ /* 0x000fe20003f05270 */
[----:B------:R-:W-:Y:S01]  /*0770*/  BSSY.RECONVERGENT B0, `(.L_x_38) ;  /* 0x0000019000007945 */ /* 0x000fe20003800200 */
[----:B--2---:R-:W-:-:S11]  /*0780*/  HFMA2 R9, -RZ, RZ, 0, 0 ;  /* 0x00000000ff097431 */ /* 0x004fd600000001ff */
[----:B------:R-:W-:Y:S05]  /*0790*/  @P0 BRA `(.L_x_39) ;  /* 0x0000000000580947 */ /* 0x000fea0003800000 */
[----:B------:R-:W0:Y:S02]  /*07a0*/  LDC.64 R12, c[0x0][0x388] ;  /* 0x0000e200ff0c7b82 */ /* 0x000e240000000a00 */
[----:B0-----:R-:W-:-:S04]  /*07b0*/  IMAD.WIDE R8, R4, 0x8, R12 ;  /* 0x0000000804087825 */ /* 0x001fc800078e020c */
[----:B------:R-:W-:Y:S02]  /*07c0*/  IMAD.WIDE R12, R3, 0x8, R12 ;  /* 0x00000008030c7825 */ /* 0x000fe400078e020c */
[----:B------:R-:W2:Y:S04]  /*07d0*/  LDG.E.64.CONSTANT R8, desc[UR6][R8.64+0x8] ;  /* 0x0000080608087981 */ /* 0x000ea8000c1e9b00 */
[----:B------:R-:W3:Y:S01]  /*07e0*/  LDG.E.64.CONSTANT R12, desc[UR6][R12.64] ;  /* 0x000000060c0c7981 */ /* 0x000ee2000c1e9b00 */
[----:B------:R-:W-:-:S04]  /*07f0*/  I2FP.F32.U32 R10, R6 ;  /* 0x00000006000a7245 */ /* 0x000fc80000201000 */
[----:B------:R-:W0:Y:S02]  /*0800*/  MUFU.RCP R7, R10 ;  /* 0x0000000a00077308 */ /* 0x000e240000001000 */
[----:B0-----:R-:W-:-:S06]  /*0810*/  FFMA R6, -R10, R7, 1 ;  /* 0x3f8000000a067423 */ /* 0x001fcc0000000107 */
[----:B--2---:R-:W-:Y:S08]  /*0820*/  F2F.F32.F64 R2, R8 ;  /* 0x0000000800027310 */ /* 0x004ff00000301000 */
[----:B---3--:R-:W0:Y:S02]  /*0830*/  F2F.F32.F64 R3, R12 ;  /* 0x0000000c00037310 */ /* 0x008e240000301000 */
[----:B0-----:R-:W-:Y:S01]  /*0840*/  FADD R3, R2, -R3 ;  /* 0x8000000302037221 */ /* 0x001fe20000000000 */
[----:B------:R-:W-:-:S05]  /*0850*/  FFMA R2, R7, R6, R7 ;  /* 0x0000000607027223 */ /* 0x000fca0000000007 */
[----:B------:R-:W0:Y:S01]  /*0860*/  FCHK P0, R3, R10 ;  /* 0x0000000a03007302 */ /* 0x000e220000000000 */
[----:B------:R-:W-:-:S04]  /*0870*/  FFMA R6, R2, R3, RZ ;  /* 0x0000000302067223 */ /* 0x000fc800000000ff */
[----:B------:R-:W-:-:S04]  /*0880*/  FFMA R7, -R10, R6, R3 ;  /* 0x000000060a077223 */ /* 0x000fc80000000103 */
[----:B------:R-:W-:Y:S01]  /*0890*/  FFMA R2, R2, R7, R6 ;  /* 0x0000000702027223 */ /* 0x000fe20000000006 */
[----:B0-----:R-:W-:Y:S06]  /*08a0*/  @!P0 BRA `(.L_x_40) ;  /* 0x0000000000108947 */ /* 0x001fec0003800000 */
[----:B------:R-:W-:Y:S01]  /*08b0*/  IMAD.MOV.U32 R2, RZ, RZ, R3 ;  /* 0x000000ffff027224 */ /* 0x000fe200078e0003 */
[----:B------:R-:W-:Y:S02]  /*08c0*/  MOV R3, R10 ;  /* 0x0000000a00037202 */ /* 0x000fe40000000f00 */
[----:B------:R-:W-:-:S07]  /*08d0*/  MOV R6, 0x8f0 ;  /* 0x000008f000067802 */ /* 0x000fce0000000f00 */
[----:B-----5:R-:W-:Y:S05]  /*08e0*/  CALL.REL.NOINC `($__internal_1_$__cuda_sm3x_div_rn_noftz_f32_slowpath) ;  /* 0x0000000c00b87944 */ /* 0x020fea0003c00000 */
.L_x_40:
[----:B------:R-:W-:-:S07]  /*08f0*/  MOV R9, R2 ;  /* 0x0000000200097202 */ /* 0x000fce0000000f00 */
.L_x_39:
[----:B------:R-:W-:Y:S05]  /*0900*/  BSYNC.RECONVERGENT B0 ;  /* 0x0000000000007941 */ /* 0x000fea0003800200 */
.L_x_38:
[----:B------:R-:W-:Y:S06]  /*0910*/  BAR.SYNC.DEFER_BLOCKING 0x0 ;  /* 0x0000000000007b1d */ /* 0x000fec0000010000 */
.L_x_37:
[----:B------:R-:W-:-:S13]  /*0920*/  ISETP.NE.AND P0, PT, R5, RZ, PT ;  /* 0x000000ff0500720c */ /* 0x000fda0003f05270 */
[----:B------:R-:W-:Y:S05]  /*0930*/  @P0 EXIT ;  /* 0x000000000000094d */ /* 0x000fea0003800000 */
[----:B------:R-:W1:Y:S01]  /*0940*/  LDC R8, c[0x0][0x3a8] ;  /* 0x0000ea00ff087b82 */ /* 0x000e620000000800 */
[----:B------:R-:W-:-:S07]  /*0950*/  VIADD R13, R4, 0x1 ;  /* 0x00000001040d7836 */ /* 0x000fce0000000000 */
[----:B------:R-:W2:Y:S01]  /*0960*/  LDC.64 R2, c[0x0][0x3b8] ;  /* 0x0000ee00ff027b82 */ /* 0x000ea20000000a00 */
[-C--:B-1----:R-:W-:Y:S01]  /*0970*/  ISETP.GE.AND P0, PT, R13, R8.reuse, PT ;  /* 0x000000080d00720c */ /* 0x082fe20003f06270 */
[----:B------:R-:W-:-:S04]  /*0980*/  IMAD R5, R11, R8, R4 ;  /* 0x000000080b057224 */ /* 0x000fc800078e0204 */
[----:B--2---:R-:W-:-:S05]  /*0990*/  IMAD.WIDE R6, R5, 0x4, R2 ;  /* 0x0000000405067825 */ /* 0x004fca00078e0202 */
[----:B------:R1:W-:Y:S03]  /*09a0*/  STG.E desc[UR6][R6.64], R9 ;  /* 0x0000000906007986 */ /* 0x0003e6000c101906 */
[----:B------:R-:W-:Y:S05]  /*09b0*/  @P0 EXIT ;  /* 0x000000000000094d */ /* 0x000fea0003800000 */
[----:B-1----:R-:W-:-:S04]  /*09c0*/  LOP3.LUT R7, RZ, R4, RZ, 0x33, !PT ;  /* 0x00000004ff077212 */ /* 0x002fc800078e33ff */
[----:B------:R-:W-:-:S04]  /*09d0*/  IADD3 R7, PT, PT, R7, R8, RZ ;  /* 0x0000000807077210 */ /* 0x000fc80007ffe0ff */
[----:B------:R-:W-:-:S13]  /*09e0*/  LOP3.LUT P0, R10, R7, 0x3, RZ, 0xc0, !PT ;  /* 0x00000003070a7812 */ /* 0x000fda000780c0ff */
[----:B------:R-:W-:Y:S05]  /*09f0*/  @!P0 BRA `(.L_x_41) ;  /* 0x0000000000448947 */ /* 0x000fea0003800000 */
[----:B------:R-:W1:Y:S01]  /*0a00*/  LDC.64 R6, c[0x0][0x380] ;  /* 0x0000e000ff067b82 */ /* 0x000e620000000a00 */
[----:B------:R-:W-:Y:S01]  /*0a10*/  IADD3 R5, PT, PT, R5, 0x1, RZ ;  /* 0x0000000105057810 */ /* 0x000fe20007ffe0ff */
[----:B------:R-:W-:Y:S01]  /*0a20*/  IMAD.MOV R10, RZ, RZ, -R10 ;  /* 0x000000ffff0a7224 */ /* 0x000fe200078e0a0a */
[----:B------:R-:W-:-:S07]  /*0a30*/  MOV R12, R4 ;  /* 0x00000004000c7202 */ /* 0x000fce0000000f00 */
.L_x_42:
[----:B-1----:R-:W-:-:S06]  /*0a40*/  IMAD.WIDE R16, R13, 0x4, R6 ;  /* 0x000000040d107825 */ /* 0x002fcc00078e0206 */
[----:B--2---:R-:W2:Y:S01]  /*0a50*/  LDG.E.CONSTANT R16, desc[UR6][R16.64] ;  /* 0x0000000610107981 */ /* 0x004ea2000c1e9900 */
[----:B0-----:R-:W-:Y:S01]  /*0a60*/  IMAD.WIDE R14, R5, 0x4, R2 ;  /* 0x00000004050e7825 */ /* 0x001fe200078e0202 */
[----:B------:R-:W-:Y:S02]  /*0a70*/  IADD3 R10, PT, PT, R10, 0x1, RZ ;  /* 0x000000010a0a7810 */ /* 0x000fe40007ffe0ff */
[----:B------:R-:W-:Y:S01]  /*0a80*/  IADD3 R12, PT, PT, R12, 0x1, RZ ;  /* 0x000000010c0c7810 */ /* 0x000fe20007ffe0ff */
[----:B------:R-:W-:Y:S01]  /*0a90*/  VIADD R13, R13, 0x1 ;  /* 0x000000010d0d7836 */ /* 0x000fe20000000000 */
[----:B------:R-:W-:Y:S02]  /*0aa0*/  ISETP.NE.AND P0, PT, R10, RZ, PT ;  /* 0x000000ff0a00720c */ /* 0x000fe40003f05270 */
[----:B------:R-:W-:Y:S01]  /*0ab0*/  IADD3 R5, PT, PT, R5, 0x1, RZ ;  /* 0x0000000105057810 */ /* 0x000fe20007ffe0ff */
[----:B--2---:R-:W-:-:S04]  /*0ac0*/  FADD R18, R16, -R9 ;  /* 0x8000000910127221 */ /* 0x004fc80000000000 */
[----:B-----5:R-:W-:-:S05]  /*0ad0*/  FFMA R9, R0, R18, R9 ;  /* 0x0000001200097223 */ /* 0x020fca0000000009 */
[----:B------:R2:W-:Y:S01]  /*0ae0*/  STG.E desc[UR6][R14.64], R9 ;  /* 0x000000090e007986 */ /* 0x0005e2000c101906 */
[----:B------:R-:W-:Y:S05]  /*0af0*/  @P0 BRA `(.L_x_42) ;  /* 0xfffffffc00d00947 */ /* 0x000fea000383ffff */
[----:B------:R-:W-:-:S07]  /*0b00*/  IADD3 R13, PT, PT, R12, 0x1, RZ ;  /* 0x000000010c0d7810 */ /* 0x000fce0007ffe0ff */
.L_x_41:
[----:B------:R-:W-:-:S04]  /*0b10*/  IADD3 R4, PT, PT, -R4, -0x2, R8 ;  /* 0xfffffffe04047810 */ /* 0x000fc80007ffe108 */
[----:B------:R-:W-:-:S13]  /*0b20*/  ISETP.GE.U32.AND P0, PT, R4, 0x3, PT ;  /* 0x000000030400780c */ /* 0x000fda0003f06070 */
[----:B------:R-:W-:Y:S05]  /*0b30*/  @!P0 EXIT ;  /* 0x000000000000894d */ /* 0x000fea0003800000 */
[----:B------:R-:W1:Y:S01]  /*0b40*/  LDCU.64 UR4, c[0x0][0x3b8] ;  /* 0x00007700ff0477ac */ /* 0x000e620008000a00 */
[----:B------:R-:W3:Y:S01]  /*0b50*/  LDC.64 R2, c[0x0][0x380] ;  /* 0x0000e000ff027b82 */ /* 0x000ee20000000a00 */
[-C--:B------:R-:W-:Y:S01]  /*0b60*/  IADD3 R10, PT, PT, R13, -R8.reuse, RZ ;  /* 0x800000080d0a7210 */ /* 0x080fe20007ffe0ff */
[----:B------:R-:W-:-:S03]  /*0b70*/  IMAD R11, R11, R8, R13 ;  /* 0x000000080b0b7224 */ /* 0x000fc600078e020d */
[----:B------:R-:W-:Y:S01]  /*0b80*/  ISETP.GE.AND P0, PT, R10, RZ, PT ;  /* 0x000000ff0a00720c */ /* 0x000fe20003f06270 */
[----:B-1----:R-:W-:-:S04]  /*0b90*/  UIADD3 UR4, UP0, UPT, UR4, 0x8, URZ ;  /* 0x0000000804047890 */ /* 0x002fc8000ff1e0ff */
[----:B------:R-:W-:Y:S02]  /*0ba0*/  UIADD3.X UR5, UPT, UPT, URZ, UR5, URZ, UP0, !UPT ;  /* 0x00000005ff057290 */ /* 0x000fe400087fe4ff */
[----:B------:R-:W-:Y:S02]  /*0bb0*/  MOV R4, UR4 ;  /* 0x0000000400047c02 */ /* 0x000fe40008000f00 */
[----:B---3--:R-:W-:Y:S02]  /*0bc0*/  IADD3 R2, P1, PT, R2, 0x8, RZ ;  /* 0x0000000802027810 */ /* 0x008fe40007f3e0ff */
[----:B------:R-:W-:-:S03]  /*0bd0*/  MOV R5, UR5 ;  /* 0x0000000500057c02 */ /* 0x000fc60008000f00 */
[----:B------:R-:W-:Y:S01]  /*0be0*/  IMAD.X R3, RZ, RZ, R3, P1 ;  /* 0x000000ffff037224 */ /* 0x000fe200008e0603 */
[----:B------:R-:W-:Y:S07]  /*0bf0*/  @P0 BRA `(.L_x_43) ;  /* 0x00000008001c0947 */ /* 0x000fee0003800000 */
[----:B------:R-:W-:Y:S02]  /*0c00*/  IADD3 R6, PT, PT, -R10, RZ, RZ ;  /* 0x000000ff0a067210 */ /* 0x000fe40007ffe1ff */
[----:B------:R-:W-:Y:S02]  /*0c10*/  PLOP3.LUT P0, PT, PT, PT, PT, 0x80, 0x8 ;  /* 0x000000000008781c */ /* 0x000fe40003f0f070 */
[----:B------:R-:W-:-:S13]  /*0c20*/  ISETP.GT.AND P1, PT, R6, 0xc, PT ;  /* 0x0000000c0600780c */ /* 0x000fda0003f24270 */
[----:B------:R-:W-:Y:S05]  /*0c30*/  @!P1 BRA `(.L_x_44) ;  /* 0x0000000400509947 */ /* 0x000fea0003800000 */
[----:B------:R-:W-:-:S13]  /*0c40*/  PLOP3.LUT P0, PT, PT, PT, PT, 0x8, 0x80 ;  /* 0x000000000080781c */ /* 0x000fda0003f0e170 */
.L_x_45:
[----:B-1----:R-:W-:-:S05]  /*0c50*/  IMAD.WIDE R6, R13, 0x4, R2 ;  /* 0x000000040d067825 */ /* 0x002fca00078e0202 */
[----:B------:R-:W3:Y:S04]  /*0c60*/  LDG.E.CONSTANT R8, desc[UR6][R6.64+-0x8] ;  /* 0xfffff80606087981 */ /* 0x000ee8000c1e9900 */
[----:B------:R-:W4:Y:S04]  /*0c70*/  LDG.E.CONSTANT R12, desc[UR6][R6.64+-0x4] ;  /* 0xfffffc06060c7981 */ /* 0x000f28000c1e9900 */
[----:B------:R-:W4:Y:S01]  /*0c80*/  LDG.E.CONSTANT R27, desc[UR6][R6.64] ;  /* 0x00000006061b7981 */ /* 0x000f22000c1e9900 */
[----:B------:R-:W-:-:S03]  /*0c90*/  VIADD R21, R13, 0x4 ;  /* 0x000000040d157836 */ /* 0x000fc60000000000 */
[----:B------:R1:W4:Y:S01]  /*0ca0*/  LDG.E.CONSTANT R25, desc[UR6][R6.64+0x4] ;  /* 0x0000040606197981 */ /* 0x000322000c1e9900 */
[----:B------:R-:W-:-:S05]  /*0cb0*/  IMAD.WIDE R20, R21, 0x4, R2 ;  /* 0x0000000415147825 */ /* 0x000fca00078e0202 */
[----:B------:R-:W4:Y:S04]  /*0cc0*/  LDG.E.CONSTANT R26, desc[UR6][R20.64+-0x8] ;  /* 0xfffff806141a7981 */ /* 0x000f28000c1e9900 */
[----:B------:R-:W4:Y:S04]  /*0cd0*/  LDG.E.CONSTANT R24, desc[UR6][R20.64+-0x4] ;  /* 0xfffffc0614187981 */ /* 0x000f28000c1e9900 */
[----:B------:R-:W4:Y:S01]  /*0ce0*/  LDG.E.CONSTANT R23, desc[UR6][R20.64] ;  /* 0x0000000614177981 */ /* 0x000f22000c1e9900 */
[----:B------:R-:W-:-:S03]  /*0cf0*/  IADD3 R29, PT, PT, R13, 0x8, RZ ;  /* 0x000000080d1d7810 */ /* 0x000fc60007ffe0ff */
[----:B0-2---:R4:W2:Y:S02]  /*0d00*/  LDG.E.CONSTANT R14, desc[UR6][R20.64+0x4] ;  /* 0x00000406140e7981 */ /* 0x0058a4000c1e9900 */
[----:B------:R-:W-:-:S05]  /*0d10*/  IMAD.WIDE R28, R29, 0x4, R2 ;  /* 0x000000041d1c7825 */ /* 0x000fca00078e0202 */
[----:B------:R-:W2:Y:S04]  /*0d20*/  LDG.E.CONSTANT R15, desc[UR6][R28.64+-0x8] ;  /* 0xfffff8061c0f7981 */ /* 0x000ea8000c1e9900 */
[----:B------:R-:W2:Y:S04]  /*0d30*/  LDG.E.CONSTANT R16, desc[UR6][R28.64+-0x4] ;  /* 0xfffffc061c107981 */ /* 0x000ea8000c1e9900 */
[----:B------:R-:W2:Y:S01]  /*0d40*/  LDG.E.CONSTANT R17, desc[UR6][R28.64] ;  /* 0x000000061c117981 */ /* 0x000ea2000c1e9900 */
[----:B-1----:R-:W-:-:S03]  /*0d50*/  IADD3 R7, PT, PT, R13, 0xc, RZ ;  /* 0x0000000c0d077810 */ /* 0x002fc60007ffe0ff */
[----:B------:R0:W2:Y:S02]  /*0d60*/  LDG.E.CONSTANT R18, desc[UR6][R28.64+0x4] ;  /* 0x000004061c127981 */ /* 0x0000a4000c1e9900 */
[----:B------:R-:W-:-:S05]  /*0d70*/  IMAD.WIDE R6, R7, 0x4, R2 ;  /* 0x0000000407067825 */ /* 0x000fca00078e0202 */
[----:B------:R-:W2:Y:S04]  /*0d80*/  LDG.E.CONSTANT R19, desc[UR6][R6.64+-0x8] ;  /* 0xfffff80606137981 */ /* 0x000ea8000c1e9900 */
[----:B------:R-:W2:Y:S01]  /*0d90*/  LDG.E.CONSTANT R20, desc[UR6][R6.64+-0x4] ;  /* 0xfffffc0606147981 */ /* 0x000ea2000c1e9900 */
[----:B---3--:R-:W-:-:S04]  /*0da0*/  FADD R8, R8, -R9 ;  /* 0x8000000908087221 */ /* 0x008fc80000000000 */
[----:B-----5:R-:W-:Y:S01]  /*0db0*/  FFMA R22, R0, R8, R9 ;  /* 0x0000000800167223 */ /* 0x020fe20000000009 */
[----:B------:R-:W-:-:S04]  /*0dc0*/  IMAD.WIDE R8, R11, 0x4, R4 ;  /* 0x000000040b087825 */ /* 0x000fc800078e0204 */
[----:B----4-:R-:W-:Y:S02]  /*0dd0*/  FADD R21, -R22, R12 ;  /* 0x0000000c16157221 */ /* 0x010fe40000000100 */
[----:B------:R-:W3:Y:S02]  /*0de0*/  LDG.E.CONSTANT R12, desc[UR6][R6.64] ;  /* 0x00000006060c7981 */ /* 0x000ee4000c1e9900 */
[----:B------:R-:W-:Y:S02]  /*0df0*/  FFMA R21, R0, R21, R22 ;  /* 0x0000001500157223 */ /* 0x000fe40000000016 */
[----:B------:R1:W-:Y:S04]  /*0e00*/  STG.E desc[UR6][R8.64+-0x8], R22 ;  /* 0xfffff81608007986 */ /* 0x0003e8000c101906 */
[----:B-1----:R1:W4:Y:S01]  /*0e10*/  LDG.E.CONSTANT R22, desc[UR6][R6.64+0x4] ;  /* 0x0000040606167981 */ /* 0x002322000c1e9900 */
[----:B------:R-:W-:-:S04]  /*0e20*/  FADD R27, -R21, R27 ;  /* 0x0000001b151b7221 */ /* 0x000fc80000000100 */
[----:B------:R-:W-:-:S04]  /*0e30*/  FFMA R27, R0, R27, R21 ;  /* 0x0000001b001b7223 */ /* 0x000fc80000000015 */
[----:B0-----:R-:W-:-:S04]  /*0e40*/  FADD R28, -R27, R25 ;  /* 0x000000191b1c7221 */ /* 0x001fc80000000100 */
[----:B------:R-:W-:-:S04]  /*0e50*/  FFMA R29, R0, R28, R27 ;  /* 0x0000001c001d7223 */ /* 0x000fc8000000001b */
[----:B------:R-:W-:-:S04]  /*0e60*/  FADD R26, -R29, R26 ;  /* 0x0000001a1d1a7221 */ /* 0x000fc80000000100 */
[----:B------:R-:W-:-:S04]  /*0e70*/  FFMA R25, R0, R26, R29 ;  /* 0x0000001a00197223 */ /* 0x000fc8000000001d */
[----:B------:R-:W-:-:S04]  /*0e80*/  FADD R24, -R25, R24 ;  /* 0x0000001819187221 */ /* 0x000fc80000000100 */
[----:B------:R-:W-:-:S04]  /*0e90*/  FFMA R24, R0, R24, R25 ;  /* 0x0000001800187223 */ /* 0x000fc80000000019 */
[----:B------:R-:W-:-:S04]  /*0ea0*/  FADD R23, -R24, R23 ;  /* 0x0000001718177221 */ /* 0x000fc80000000100 */
[----:B------:R-:W-:-:S04]  /*0eb0*/  FFMA R23, R0, R23, R24 ;  /* 0x0000001700177223 */ /* 0x000fc80000000018 */
[----:B--2---:R-:W-:-:S04]  /*0ec0*/  FADD R14, -R23, R14 ;  /* 0x0000000e170e7221 */ /* 0x004fc80000000100 */
[----:B------:R-:W-:-:S04]  /*0ed0*/  FFMA R14, R0, R14, R23 ;  /* 0x0000000e000e7223 */ /* 0x000fc80000000017 */
[----:B------:R-:W-:-:S04]  /*0ee0*/  FADD R15, -R14, R15 ;  /* 0x0000000f0e0f7221 */ /* 0x000fc80000000100 */
        /* <DEDUP_REMOVED lines=8> */
[----:B------:R-:W-:Y:S01]  /*0f70*/  FFMA R28, R0, R19, R26 ;  /* 0x00000013001c7223 */ /* 0x000fe2000000001a */
[----:B------:R0:W-:Y:S03]  /*0f80*/  STG.E desc[UR6][R8.64], R27 ;  /* 0x0000001b08007986 */ /* 0x0001e6000c101906 */
[----:B------:R-:W-:-:S04]  /*0f90*/  FADD R19, -R28, R20 ;  /* 0x000000141c137221 */ /* 0x000fc80000000100 */
[----:B0-----:R-:W-:Y:S01]  /*0fa0*/  FFMA R27, R0, R19, R28 ;  /* 0x00000013001b7223 */ /* 0x001fe2000000001c */
[C---:B-1----:R-:W-:Y:S01]  /*0fb0*/  IADD3 R7, PT, PT, R11.reuse, 0x4, RZ ;  /* 0x000000040b077810 */ /* 0x042fe20007ffe0ff */
[----:B------:R0:W-:Y:S01]  /*0fc0*/  STG.E desc[UR6][R8.64+-0x4], R21 ;  /* 0xfffffc1508007986 */ /* 0x0001e2000c101906 */
[----:B------:R-:W-:-:S03]  /*0fd0*/  VIADD R19, R11, 0x8 ;  /* 0x000000080b137836 */ /* 0x000fc60000000000 */
[----:B------:R4:W-:Y:S01]  /*0fe0*/  STG.E desc[UR6][R8.64+0x4], R29 ;  /* 0x0000041d08007986 */ /* 0x0009e2000c101906 */
[----:B------:R-:W-:Y:S01]  /*0ff0*/  IMAD.WIDE R6, R7, 0x4, R4 ;  /* 0x0000000407067825 */ /* 0x000fe200078e0204 */
[----:B0-----:R-:W-:-:S03]  /*1000*/  IADD3 R21, PT, PT, R11, 0xc, RZ ;  /* 0x0000000c0b157810 */ /* 0x001fc60007ffe0ff */
[--C-:B------:R-:W-:Y:S01]  /*1010*/  IMAD.WIDE R18, R19, 0x4, R4.reuse ;  /* 0x0000000413127825 */ /* 0x100fe200078e0204 */
[----:B------:R1:W-:Y:S03]  /*1020*/  STG.E desc[UR6][R6.64+-0x8], R25 ;  /* 0xfffff81906007986 */ /* 0x0003e6000c101906 */
[----:B------:R-:W-:Y:S01]  /*1030*/  IMAD.WIDE R20, R21, 0x4, R4 ;  /* 0x0000000415147825 */ /* 0x000fe200078e0204 */
[----:B------:R1:W-:Y:S01]  /*1040*/  STG.E desc[UR6][R6.64+-0x4], R24 ;  /* 0xfffffc1806007986 */ /* 0x0003e2000c101906 */
[----:B------:R-:W-:-:S03]  /*1050*/  IADD3 R10, PT, PT, R10, 0x10, RZ ;  /* 0x000000100a0a7810 */ /* 0x000fc60007ffe0ff */
[----:B------:R1:W-:Y:S04]  /*1060*/  STG.E desc[UR6][R6.64], R23 ;  /* 0x0000001706007986 */ /* 0x0003e8000c101906 */
[----:B------:R1:W-:Y:S04]  /*1070*/  STG.E desc[UR6][R6.64+0x4], R14 ;  /* 0x0000040e06007986 */ /* 0x0003e8000c101906 */
[----:B------:R1:W-:Y:S04]  /*1080*/  STG.E desc[UR6][R18.64+-0x8], R15 ;  /* 0xfffff80f12007986 */ /* 0x0003e8000c101906 */
[----:B------:R1:W-:Y:S04]  /*1090*/  STG.E desc[UR6][R18.64+-0x4], R16 ;  /* 0xfffffc1012007986 */ /* 0x0003e8000c101906 */
[----:B------:R1:W-:Y:S04]  /*10a0*/  STG.E desc[UR6][R18.64], R17 ;  /* 0x0000001112007986 */ /* 0x0003e8000c101906 */
[----:B------:R1:W-:Y:S04]  /*10b0*/  STG.E desc[UR6][R18.64+0x4], R26 ;  /* 0x0000041a12007986 */ /* 0x0003e8000c101906 */
[----:B------:R1:W-:Y:S04]  /*10c0*/  STG.E desc[UR6][R20.64+-0x8], R28 ;  /* 0xfffff81c14007986 */ /* 0x0003e8000c101906 */
[----:B------:R1:W-:Y:S01]  /*10d0*/  STG.E desc[UR6][R20.64+-0x4], R27 ;  /* 0xfffffc1b14007986 */ /* 0x0003e2000c101906 */
[----:B------:R-:W-:Y:S01]  /*10e0*/  ISETP.GE.AND P1, PT, R10, -0xc, PT ;  /* 0xfffffff40a00780c */ /* 0x000fe20003f26270 */
[----:B------:R-:W-:Y:S01]  /*10f0*/  VIADD R11, R11, 0x10 ;  /* 0x000000100b0b7836 */ /* 0x000fe20000000000 */
[----:B------:R-:W-:Y:S01]  /*1100*/  IADD3 R13, PT, PT, R13, 0x10, RZ ;  /* 0x000000100d0d7810 */ /* 0x000fe20007ffe0ff */
[----:B---3--:R-:W-:-:S04]  /*1110*/  FADD R12, -R27, R12 ;  /* 0x0000000c1b0c7221 */ /* 0x008fc80000000100 */
[----:B------:R-:W-:-:S04]  /*1120*/  FFMA R12, R0, R12, R27 ;  /* 0x0000000c000c7223 */ /* 0x000fc8000000001b */
[----:B----4-:R-:W-:-:S04]  /*1130*/  FADD R9, -R12, R22 ;  /* 0x000000160c097221 */ /* 0x010fc80000000100 */
[----:B------:R-:W-:Y:S01]  /*1140*/  FFMA R9, R0, R9, R12 ;  /* 0x0000000900097223 */ /* 0x000fe2000000000c */
[----:B------:R1:W-:Y:S04]  /*1150*/  STG.E desc[UR6][R20.64], R12 ;  /* 0x0000000c14007986 */ /* 0x0003e8000c101906 */
[----:B------:R1:W-:Y:S01]  /*1160*/  STG.E desc[UR6][R20.64+0x4], R9 ;  /* 0x0000040914007986 */ /* 0x0003e2000c101906 */
[----:B------:R-:W-:Y:S05]  /*1170*/  @!P1 BRA `(.L_x_45) ;  /* 0xfffffff800b49947 */ /* 0x000fea000383ffff */
.L_x_44:
[----:B-1----:R-:W-:-:S04]  /*1180*/  IADD3 R6, PT, PT, -R10, RZ, RZ ;  /* 0x000000ff0a067210 */ /* 0x002fc80007ffe1ff */
[----:B------:R-:W-:-:S13]  /*1190*/  ISETP.GT.AND P1, PT, R6, 0x4, PT ;  /* 0x000000040600780c */ /* 0x000fda0003f24270 */
[----:B------:R-:W-:Y:S05]  /*11a0*/  @!P1 BRA `(.L_x_46) ;  /* 0x0000000000a89947 */ /* 0x000fea0003800000 */
[----:B0-2---:R-:W-:-:S05]  /*11b0*/  IMAD.WIDE R14, R13, 0x4, R2 ;  /* 0x000000040d0e7825 */ /* 0x005fca00078e0202 */
[----:B------:R-:W2:Y:S04]  /*11c0*/  LDG.E.CONSTANT R16, desc[UR6][R14.64+-0x8] ;  /* 0xfffff8060e107981 */ /* 0x000ea8000c1e9900 */
[----:B------:R-:W3:Y:S04]  /*11d0*/  LDG.E.CONSTANT R18, desc[UR6][R14.64+-0x4] ;  /* 0xfffffc060e127981 */ /* 0x000ee8000c1e9900 */
[----:B------:R-:W4:Y:S01]  /*11e0*/  LDG.E.CONSTANT R20, desc[UR6][R14.64] ;  /* 0x000000060e147981 */ /* 0x000f22000c1e9900 */
[----:B------:R-:W-:-:S03]  /*11f0*/  IADD3 R7, PT, PT, R13, 0x4, RZ ;  /* 0x000000040d077810 */ /* 0x000fc60007ffe0ff */
[----:B------:R0:W4:Y:S02]  /*1200*/  LDG.E.CONSTANT R22, desc[UR6][R14.64+0x4] ;  /* 0x000004060e167981 */ /* 0x000124000c1e9900 */
[----:B------:R-:W-:-:S05]  /*1210*/  IMAD.WIDE R6, R7, 0x4, R2 ;  /* 0x0000000407067825 */ /* 0x000fca00078e0202 */
[----:B------:R-:W4:Y:S04]  /*1220*/  LDG.E.CONSTANT R24, desc[UR6][R6.64+-0x8] ;  /* 0xfffff80606187981 */ /* 0x000f28000c1e9900 */
[----:B------:R-:W4:Y:S04]  /*1230*/  LDG.E.CONSTANT R26, desc[UR6][R6.64+-0x4] ;  /* 0xfffffc06061a7981 */ /* 0x000f28000c1e9900 */
[----:B------:R-:W4:Y:S04]  /*1240*/  LDG.E.CONSTANT R12, desc[UR6][R6.64] ;  /* 0x00000006060c7981 */ /* 0x000f28000c1e9900 */
[----:B------:R1:W4:Y:S01]  /*1250*/  LDG.E.CONSTANT R8, desc[UR6][R6.64+0x4] ;  /* 0x0000040606087981 */ /* 0x000322000c1e9900 */
[----:B0-----:R-:W-:Y:S01]  /*1260*/  IADD3 R15, PT, PT, R11, 0x4, RZ ;  /* 0x000000040b0f7810 */ /* 0x001fe20007ffe0ff */
[----:B------:R-:W-:Y:S01]  /*1270*/  VIADD R10, R10, 0x8 ;  /* 0x000000080a0a7836 */ /* 0x000fe20000000000 */
[----:B------:R-:W-:-:S02]  /*1280*/  PLOP3.LUT P0, PT, PT, PT, PT, 0x8, 0x80 ;  /* 0x000000000080781c */ /* 0x000fc40003f0e170 */
[----:B------:R-:W-:Y:S01]  /*1290*/  IADD3 R13, PT, PT, R13, 0x8, RZ ;  /* 0x000000080d0d7810 */ /* 0x000fe20007ffe0ff */
[----:B------:R-:W-:-:S04]  /*12a0*/  IMAD.WIDE R14, R15, 0x4, R4 ;  /* 0x000000040f0e7825 */ /* 0x000fc800078e0204 */
[C---:B-1----:R-:W-:Y:S01]  /*12b0*/  IMAD.WIDE R6, R11.reuse, 0x4, R4 ;  /* 0x000000040b067825 */ /* 0x042fe200078e0204 */
[----:B------:R-:W-:-:S03]  /*12c0*/  IADD3 R11, PT, PT, R11, 0x8, RZ ;  /* 0x000000080b0b7810 */ /* 0x000fc60007ffe0ff */
[----:B--2---:R-:W-:-:S04]  /*12d0*/  FADD R16, -R9, R16 ;  /* 0x0000001009107221 */ /* 0x004fc80000000100 */
[----:B-----5:R-:W-:-:S04]  /*12e0*/  FFMA R17, R0, R16, R9 ;  /* 0x0000001000117223 */ /* 0x020fc80000000009 */
[----:B---3--:R-:W-:Y:S01]  /*12f0*/  FADD R18, -R17, R18 ;  /* 0x0000001211127221 */ /* 0x008fe20000000100 */
[----:B------:R1:W-:Y:S03]  /*1300*/  STG.E desc[UR6][R6.64+-0x8], R17 ;  /* 0xfffff81106007986 */ /* 0x0003e6000c101906 */
[----:B------:R-:W-:-:S04]  /*1310*/  FFMA R19, R0, R18, R17 ;  /* 0x0000001200137223 */ /* 0x000fc80000000011 */
[----:B----4-:R-:W-:Y:S01]  /*1320*/  FADD R20, -R19, R20 ;  /* 0x0000001413147221 */ /* 0x010fe20000000100 */
[----:B------:R1:W-:Y:S03]  /*1330*/  STG.E desc[UR6][R6.64+-0x4], R19 ;  /* 0xfffffc1306007986 */ /* 0x0003e6000c101906 */
[----:B------:R-:W-:-:S04]  /*1340*/  FFMA R21, R0, R20, R19 ;  /* 0x0000001400157223 */ /* 0x000fc80000000013 */
[----:B------:R-:W-:Y:S01]  /*1350*/  FADD R22, -R21, R22 ;  /* 0x0000001615167221 */ /* 0x000fe20000000100 */
        /* <DEDUP_REMOVED lines=13> */
[----:B------:R-:W-:-:S05]  /*1430*/  FFMA R9, R0, R8, R29 ;  /* 0x0000000800097223 */ /* 0x000fca000000001d */
[----:B------:R1:W-:Y:S02]  /*1440*/  STG.E desc[UR6][R14.64+0x4], R9 ;  /* 0x000004090e007986 */ /* 0x0003e4000c101906 */
.L_x_46:
[----:B------:R-:W-:-:S13]  /*1450*/  ISETP.NE.OR P0, PT, R10, RZ, P0 ;  /* 0x000000ff0a00720c */ /* 0x000fda0000705670 */
[----:B------:R-:W-:Y:S05]  /*1460*/  @!P0 EXIT ;  /* 0x000000000000894d */ /* 0x000fea0003800000 */
.L_x_43:
[----:B-1----:R-:W-:-:S05]  /*1470*/  IMAD.WIDE R6, R13, 0x4, R2 ;  /* 0x000000040d067825 */ /* 0x002fca00078e0202 */
[----:B---3--:R-:W3:Y:S04]  /*1480*/  LDG.E.CONSTANT R8, desc[UR6][R6.64+-0x8] ;  /* 0xfffff80606087981 */ /* 0x008ee8000c1e9900 */
[----:B------:R-:W4:Y:S04]  /*1490*/  LDG.E.CONSTANT R12, desc[UR6][R6.64+-0x4] ;  /* 0xfffffc06060c7981 */ /* 0x000f28000c1e9900 */
[----:B0-2---:R-:W2:Y:S04]  /*14a0*/  LDG.E.CONSTANT R14, desc[UR6][R6.64] ;  /* 0x00000006060e7981 */ /* 0x005ea8000c1e9900 */
[----:B------:R-:W2:Y:S01]  /*14b0*/  LDG.E.CONSTANT R16, desc[UR6][R6.64+0x4] ;  /* 0x0000040606107981 */ /* 0x000ea2000c1e9900 */
[----:B------:R-:W-:Y:S01]  /*14c0*/  IADD3 R10, PT, PT, R10, 0x4, RZ ;  /* 0x000000040a0a7810 */ /* 0x000fe20007ffe0ff */
[----:B------:R-:W-:-:S03]  /*14d0*/  VIADD R13, R13, 0x4 ;  /* 0x000000040d0d7836 */ /* 0x000fc60000000000 */
[----:B------:R-:W-:Y:S01]  /*14e0*/  ISETP.NE.AND P0, PT, R10, RZ, PT ;  /* 0x000000ff0a00720c */ /* 0x000fe20003f05270 */
[----:B---3--:R-:W-:-:S04]  /*14f0*/  FADD R8, R8, -R9 ;  /* 0x8000000908087221 */ /* 0x008fc80000000000 */
[----:B-----5:R-:W-:-:S04]  /*1500*/  FFMA R17, R0, R8, R9 ;  /* 0x0000000800117223 */ /* 0x020fc80000000009 */
[----:B----4-:R-:W-:-:S04]  /*1510*/  FADD R12, -R17, R12 ;  /* 0x0000000c110c7221 */ /* 0x010fc80000000100 */
[----:B------:R-:W-:-:S04]  /*1520*/  FFMA R19, R0, R12, R17 ;  /* 0x0000000c00137223 */ /* 0x000fc80000000011 */
[----:B--2---:R-:W-:-:S04]  /*1530*/  FADD R14, -R19, R14 ;  /* 0x0000000e130e7221 */ /* 0x004fc80000000100 */
[----:B------:R-:W-:Y:S01]  /*1540*/  FFMA R21, R0, R14, R19 ;  /* 0x0000000e00157223 */ /* 0x000fe20000000013 */
[C---:B------:R-:W-:Y:S01]  /*1550*/  IMAD.WIDE R14, R11.reuse, 0x4, R4 ;  /* 0x000000040b0e7825 */ /* 0x040fe200078e0204 */
[----:B------:R-:W-:-:S03]  /*1560*/  IADD3 R11, PT, PT, R11, 0x4, RZ ;  /* 0x000000040b0b7810 */ /* 0x000fc60007ffe0ff */
[----:B------:R-:W-:Y:S01]  /*1570*/  FADD R16, -R21, R16 ;  /* 0x0000001015107221 */ /* 0x000fe20000000100 */
[----:B------:R3:W-:Y:S03]  /*1580*/  STG.E desc[UR6][R14.64+-0x8], R17 ;  /* 0xfffff8110e007986 */ /* 0x0007e6000c101906 */
[----:B------:R-:W-:Y:S01]  /*1590*/  FFMA R9, R0, R16, R21 ;  /* 0x0000001000097223 */ /* 0x000fe20000000015 */
[----:B------:R3:W-:Y:S04]  /*15a0*/  STG.E desc[UR6][R14.64+-0x4], R19 ;  /* 0xfffffc130e007986 */ /* 0x0007e8000c101906 */
[----:B------:R3:W-:Y:S04]  /*15b0*/  STG.E desc[UR6][R14.64], R21 ;  /* 0x000000150e007986 */ /* 0x0007e8000c101906 */
[----:B------:R3:W-:Y:S01]  /*15c0*/  STG.E desc[UR6][R14.64+0x4], R9 ;  /* 0x000004090e007986 */ /* 0x0007e2000c101906 */
[----:B------:R-:W-:Y:S05]  /*15d0*/  @P0 BRA `(.L_x_43) ;  /* 0xfffffffc00a40947 */ /* 0x000fea000383ffff */
[----:B------:R-:W-:Y:S05]  /*15e0*/  EXIT ;  /* 0x000000000000794d */ /* 0x000fea0003800000 */
.L_x_36:
[----:B------:R-:W-:Y:S01]  /*15f0*/  HFMA2 R9, -RZ, RZ, 0, 9.5367431640625e-07 ;  /* 0x00000010ff097431 */ /* 0x000fe200000001ff */
[----:B------:R-:W-:-:S07]  /*1600*/  MOV R16, 0x1f ;  /* 0x0000001f00107802 */ /* 0x000fce0000000f00 */
[----:B-1---5:R-:W-:Y:S05]  /*1610*/  WARPSYNC.COLLECTIVE R7, `(.L_x_47) ;  /* 0x0000000007087348 */ /* 0x022fea0003c00000 */
[----:B-1----:R0:W1:Y:S02]  /*1620*/  SHFL.DOWN P0, R3, R2, R9, R16 ;  /* 0x0800000902037389 */ /* 0x0020640000000010 */
[----:B01---5:R-:W-:Y:S05]  /*1630*/  ENDCOLLECTIVE ;  /* 0x000000000000791b */ /* 0x023fea0003800000 */
.L_x_47:
[----:B------:R-:W-:Y:S02]  /*1640*/  HFMA2 R9, -RZ, RZ, 0, 4.76837158203125e-07 ;  /* 0x00000008ff097431 */ /* 0x000fe400000001ff */
[----:B------:R-:W-:-:S04]  /*1650*/  FADD R8, R3, R2 ;  /* 0x0000000203087221 */ /* 0x000fc80000000000 */
[----:B------:R-:W-:-:S07]  /*1660*/  IMAD.MOV.U32 R2, RZ, RZ, R8 ;  /* 0x000000ffff027224 */ /* 0x000fce00078e0008 */
[----:B------:R-:W-:Y:S05]  /*1670*/  WARPSYNC.COLLECTIVE R7, `(.L_x_48) ;  /* 0x0000000007087348 */ /* 0x000fea0003c00000 */
[----:B------:R0:W1:Y:S02]  /*1680*/  SHFL.DOWN P0, R3, R2, R9, R16 ;  /* 0x0800000902037389 */ /* 0x0000640000000010 */
[----:B01----:R-:W-:Y:S05]  /*1690*/  ENDCOLLECTIVE ;  /* 0x000000000000791b */ /* 0x003fea0003800000 */
.L_x_48:
[----:B------:R-:W-:Y:S02]  /*16a0*/  HFMA2 R9, -RZ, RZ, 0, 2.384185791015625e-07 ;  /* 0x00000004ff097431 */ /* 0x000fe400000001ff */
[----:B------:R-:W-:-:S05]  /*16b0*/  FADD R10, R8, R3 ;  /* 0x00000003080a7221 */ /* 0x000fca0000000000 */
[----:B------:R-:W-:-:S07]  /*16c0*/  MOV R2, R10 ;  /* 0x0000000a00027202 */ /* 0x000fce0000000f00 */
[----:B------:R-:W-:Y:S05]  /*16d0*/  WARPSYNC.COLLECTIVE R7, `(.L_x_49) ;  /* 0x0000000007087348 */ /* 0x000fea0003c00000 */
[----:B------:R0:W1:Y:S02]  /*16e0*/  SHFL.DOWN P0, R3, R2, R9, R16 ;  /* 0x0800000902037389 */ /* 0x0000640000000010 */
[----:B01----:R-:W-:Y:S05]  /*16f0*/  ENDCOLLECTIVE ;  /* 0x000000000000791b */ /* 0x003fea0003800000 */
.L_x_49:
[----:B------:R-:W-:Y:S01]  /*1700*/  MOV R9, 0x2 ;  /* 0x0000000200097802 */ /* 0x000fe20000000f00 */
[----:B------:R-:W-:-:S04]  /*1710*/  FADD R12, R10, R3 ;  /* 0x000000030a0c7221 */ /* 0x000fc80000000000 */
[----:B------:R-:W-:-:S07]  /*1720*/  IMAD.MOV.U32 R2, RZ, RZ, R12 ;  /* 0x000000ffff027224 */ /* 0x000fce00078e000c */
[----:B------:R-:W-:Y:S05]  /*1730*/  WARPSYNC.COLLECTIVE R7, `(.L_x_50) ;  /* 0x0000000007087348 */ /* 0x000fea0003c00000 */
[----:B------:R0:W1:Y:S02]  /*1740*/  SHFL.DOWN P0, R3, R2, R9, R16 ;  /* 0x0800000902037389 */ /* 0x0000640000000010 */
[----:B01----:R-:W-:Y:S05]  /*1750*/  ENDCOLLECTIVE ;  /* 0x000000000000791b */ /* 0x003fea0003800000 */
.L_x_50:
[----:B------:R-:W-:Y:S02]  /*1760*/  HFMA2 R9, -RZ, RZ, 0, 5.9604644775390625e-08 ;  /* 0x00000001ff097431 */ /* 0x000fe400000001ff */
[----:B------:R-:W-:-:S05]  /*1770*/  FADD R14, R12, R3 ;  /* 0x000000030c0e7221 */ /* 0x000fca0000000000 */
[----:B------:R-:W-:-:S07]  /*1780*/  MOV R2, R14 ;  /* 0x0000000e00027202 */ /* 0x000fce0000000f00 */
[----:B------:R-:W-:Y:S05]  /*1790*/  WARPSYNC.COLLECTIVE R7, `(.L_x_51) ;  /* 0x0000000007087348 */ /* 0x000fea0003c00000 */
[----:B------:R0:W1:Y:S02]  /*17a0*/  SHFL.DOWN P0, R3, R2, R9, R16 ;  /* 0x0800000902037389 */ /* 0x0000640000000010 */
[----:B01----:R-:W-:Y:S05]  /*17b0*/  ENDCOLLECTIVE ;  /* 0x000000000000791b */ /* 0x003fea0003800000 */
.L_x_51:
[----:B------:R-:W-:Y:S05]  /*17c0*/  BRA `(.L_x_52) ;  /* 0xffffffec00987947 */ /* 0x000fea000383ffff */
        .weak           $__internal_1_$__cuda_sm3x_div_rn_noftz_f32_slowpath
        .type           $__internal_1_$__cuda_sm3x_div_rn_noftz_f32_slowpath,@function
        .size           $__internal_1_$__cuda_sm3x_div_rn_noftz_f32_slowpath,(.L_x_145 - $__internal_1_$__cuda_sm3x_div_rn_noftz_f32_slowpath)
$__internal_1_$__cuda_sm3x_div_rn_noftz_f32_slowpath:
[----:B------:R-:W-:Y:S01]  /*17d0*/  SHF.R.U32.HI R8, RZ, 0x17, R3 ;  /* 0x00000017ff087819 */ /* 0x000fe20000011603 */
[----:B------:R-:W-:Y:S01]  /*17e0*/  BSSY B1, `(.L_x_53) ;  /* 0x0000062000017945 */ /* 0x000fe20003800000 */
[----:B------:R-:W-:Y:S02]  /*17f0*/  SHF.R.U32.HI R7, RZ, 0x17, R2 ;  /* 0x00000017ff077819 */ /* 0x000fe40000011602 */
[----:B------:R-:W-:Y:S02]  /*1800*/  LOP3.LUT R12, R8, 0xff, RZ, 0xc0, !PT ;  /* 0x000000ff080c7812 */ /* 0x000fe400078ec0ff */
[----:B------:R-:W-:-:S03]  /*1810*/  LOP3.LUT R10, R7, 0xff, RZ, 0xc0, !PT ;  /* 0x000000ff070a7812 */ /* 0x000fc600078ec0ff */
        /* <DEDUP_REMOVED lines=29> */
.L_x_54:
[----:B------:R-:W-:Y:S01]  /*19f0*/  LEA R8, R12, 0xc0800000, 0x17 ;  /* 0xc08000000c087811 */ /* 0x000fe200078eb8ff */
[----:B------:R-:W-:Y:S03]  /*1a00*/  BSSY B2, `(.L_x_59) ;  /* 0x0000036000027945 */ /* 0x000fe60003800000 */
[----:B------:R-:W-:Y:S02]  /*1a10*/  IADD3 R8, PT, PT, -R8, R3, RZ ;  /* 0x0000000308087210 */ /* 0x000fe40007ffe1ff */
[----:B------:R-:W-:Y:S02]  /*1a20*/  IADD3 R3, PT, PT, R10, -0x7f, RZ ;  /* 0xffffff810a037810 */ /* 0x000fe40007ffe0ff */
[----:B------:R0:W1:Y:S01]  /*1a30*/  MUFU.RCP R9, R8 ;  /* 0x0000000800097308 */ /* 0x0000620000001000 */
[----:B------:R-:W-:Y:S02]  /*1a40*/  FADD.FTZ R13, -R8, -RZ ;  /* 0x800000ff080d7221 */ /* 0x000fe40000010100 */
[C---:B------:R-:W-:Y:S01]  /*1a50*/  IMAD R2, R3.reuse, -0x800000, R2 ;  /* 0xff80000003027824 */ /* 0x040fe200078e0202 */
[----:B0-----:R-:W-:-:S05]  /*1a60*/  IADD3 R8, PT, PT, R3, 0x7f, -R12 ;  /* 0x0000007f03087810 */ /* 0x001fca0007ffe80c */
[----:B------:R-:W-:Y:S02]  /*1a70*/  IMAD.IADD R8, R8, 0x1, R7 ;  /* 0x0000000108087824 */ /* 0x000fe400078e0207 */
[----:B-1----:R-:W-:-:S04]  /*1a80*/  FFMA R10, R9, R13, 1 ;  /* 0x3f800000090a7423 */ /* 0x002fc8000000000d */
[----:B------:R-:W-:-:S04]  /*1a90*/  FFMA R14, R9, R10, R9 ;  /* 0x0000000a090e7223 */ /* 0x000fc80000000009 */
[----:B------:R-:W-:-:S04]  /*1aa0*/  FFMA R9, R2, R14, RZ ;  /* 0x0000000e02097223 */ /* 0x000fc800000000ff */
[----:B------:R-:W-:-:S04]  /*1ab0*/  FFMA R10, R13, R9, R2 ;  /* 0x000000090d0a7223 */ /* 0x000fc80000000002 */
[----:B------:R-:W-:-:S04]  /*1ac0*/  FFMA R9, R14, R10, R9 ;  /* 0x0000000a0e097223 */ /* 0x000fc80000000009 */
[----:B------:R-:W-:-:S04]  /*1ad0*/  FFMA R10, R13, R9, R2 ;  /* 0x000000090d0a7223 */ /* 0x000fc80000000002 */
[----:B------:R-:W-:-:S05]  /*1ae0*/  FFMA R2, R14, R10, R9 ;  /* 0x0000000a0e027223 */ /* 0x000fca0000000009 */
[----:B------:R-:W-:-:S04]  /*1af0*/  SHF.R.U32.HI R3, RZ, 0x17, R2 ;  /* 0x00000017ff037819 */ /* 0x000fc80000011602 */
[----:B------:R-:W-:-:S04]  /*1b00*/  LOP3.LUT R3, R3, 0xff, RZ, 0xc0, !PT ;  /* 0x000000ff03037812 */ /* 0x000fc800078ec0ff */
[----:B------:R-:W-:-:S04]  /*1b10*/  IADD3 R12, PT, PT, R3, R8, RZ ;  /* 0x00000008030c7210 */ /* 0x000fc80007ffe0ff */
[----:B------:R-:W-:-:S04]  /*1b20*/  IADD3 R3, PT, PT, R12, -0x1, RZ ;  /* 0xffffffff0c037810 */ /* 0x000fc80007ffe0ff */
        /* <DEDUP_REMOVED lines=9> */
[CCC-:B------:R-:W-:Y:S01]  /*1bc0*/  FFMA.RZ R3, R14.reuse, R10.reuse, R9.reuse ;  /* 0x0000000a0e037223 */ /* 0x1c0fe2000000c009 */
[-CC-:B------:R-:W-:Y:S01]  /*1bd0*/  FFMA.RM R8, R14, R10.reuse, R9.reuse ;  /* 0x0000000a0e087223 */ /* 0x180fe20000004009 */
[C---:B------:R-:W-:Y:S02]  /*1be0*/  ISETP.NE.AND P2, PT, R12.reuse, RZ, PT ;  /* 0x000000ff0c00720c */ /* 0x040fe40003f45270 */
[----:B------:R-:W-:Y:S02]  /*1bf0*/  ISETP.NE.AND P1, PT, R12, RZ, PT ;  /* 0x000000ff0c00720c */ /* 0x000fe40003f25270 */
[----:B------:R-:W-:Y:S01]  /*1c00*/  LOP3.LUT R7, R3, 0x7fffff, RZ, 0xc0, !PT ;  /* 0x007fffff03077812 */ /* 0x000fe200078ec0ff */
[----:B------:R-:W-:Y:S01]  /*1c10*/  FFMA.RP R3, R14, R10, R9 ;  /* 0x0000000a0e037223 */ /* 0x000fe20000008009 */
[----:B------:R-:W-:Y:S01]  /*1c20*/  IADD3 R10, PT, PT, R12, 0x20, RZ ;  /* 0x000000200c0a7810 */ /* 0x000fe20007ffe0ff */
[----:B------:R-:W-:Y:S01]  /*1c30*/  IMAD.MOV R9, RZ, RZ, -R12 ;  /* 0x000000ffff097224 */ /* 0x000fe200078e0a0c */
[----:B------:R-:W-:-:S02]  /*1c40*/  LOP3.LUT R7, R7, 0x800000, RZ, 0xfc, !PT ;  /* 0x0080000007077812 */ /* 0x000fc400078efcff */
[----:B------:R-:W-:Y:S02]  /*1c50*/  FSETP.NEU.FTZ.AND P0, PT, R3, R8, PT ;  /* 0x000000080300720b */ /* 0x000fe40003f1d000 */
[----:B------:R-:W-:Y:S02]  /*1c60*/  SHF.L.U32 R10, R7, R10, RZ ;  /* 0x0000000a070a7219 */ /* 0x000fe400000006ff */
[----:B------:R-:W-:Y:S02]  /*1c70*/  SEL R8, R9, RZ, P2 ;  /* 0x000000ff09087207 */ /* 0x000fe40001000000 */
[----:B------:R-:W-:Y:S02]  /*1c80*/  ISETP.NE.AND P1, PT, R10, RZ, P1 ;  /* 0x000000ff0a00720c */ /* 0x000fe40000f25270 */
[----:B------:R-:W-:Y:S02]  /*1c90*/  SHF.R.U32.HI R8, RZ, R8, R7 ;  /* 0x00000008ff087219 */ /* 0x000fe40000011607 */
[----:B------:R-:W-:-:S02]  /*1ca0*/  PLOP3.LUT P0, PT, P0, P1, PT, 0xf8, 0x8f ;  /* 0x00000000008f781c */ /* 0x000fc40000703f70 */
[----:B------:R-:W-:Y:S02]  /*1cb0*/  SHF.R.U32.HI R10, RZ, 0x1, R8 ;  /* 0x00000001ff0a7819 */ /* 0x000fe40000011608 */
[----:B------:R-:W-:-:S04]  /*1cc0*/  SEL R3, RZ, 0x1, !P0 ;  /* 0x00000001ff037807 */ /* 0x000fc80004000000 */
[----:B------:R-:W-:-:S04]  /*1cd0*/  LOP3.LUT R3, R3, 0x1, R10, 0xf8, !PT ;  /* 0x0000000103037812 */ /* 0x000fc800078ef80a */
[----:B------:R-:W-:-:S04]  /*1ce0*/  LOP3.LUT R3, R3, R8, RZ, 0xc0, !PT ;  /* 0x0000000803037212 */ /* 0x000fc800078ec0ff */
[----:B------:R-:W-:-:S04]  /*1cf0*/  IADD3 R3, PT, PT, R10, R3, RZ ;  /* 0x000000030a037210 */ /* 0x000fc80007ffe0ff */
[----:B------:R-:W-:Y:S01]  /*1d00*/  LOP3.LUT R2, R3, R2, RZ, 0xfc, !PT ;  /* 0x0000000203027212 */ /* 0x000fe200078efcff */
[----:B------:R-:W-:Y:S06]  /*1d10*/  BRA `(.L_x_62) ;  /* 0x0000000000107947 */ /* 0x000fec0003800000 */
.L_x_61:
[----:B------:R-:W-:-:S04]  /*1d20*/  LOP3.LUT R2, R2, 0x80000000, RZ, 0xc0, !PT ;  /* 0x8000000002027812 */ /* 0x000fc800078ec0ff */
[----:B------:R-:W-:Y:S01]  /*1d30*/  LOP3.LUT R2, R2, 0x7f800000, RZ, 0xfc, !PT ;  /* 0x7f80000002027812 */ /* 0x000fe200078efcff */
[----:B------:R-:W-:Y:S06]  /*1d40*/  BRA `(.L_x_62) ;  /* 0x0000000000047947 */ /* 0x000fec0003800000 */
.L_x_60:
[----:B------:R-:W-:-:S07]  /*1d50*/  LEA R2, R8, R2, 0x17 ;  /* 0x0000000208027211 */ /* 0x000fce00078eb8ff */
.L_x_62:
[----:B------:R-:W-:Y:S05]  /*1d60*/  BSYNC B2 ;  /* 0x0000000000027941 */ /* 0x000fea0003800000 */
.L_x_59:
[----:B------:R-:W-:Y:S05]  /*1d70*/  BRA `(.L_x_63) ;  /* 0x0000000000207947 */ /* 0x000fea0003800000 */
.L_x_58:
[----:B------:R-:W-:-:S04]  /*1d80*/  LOP3.LUT R2, R3, 0x80000000, R2, 0x48, !PT ;  /* 0x8000000003027812 */ /* 0x000fc800078e4802 */
[----:B------:R-:W-:Y:S01]  /*1d90*/  LOP3.LUT R2, R2, 0x7f800000, RZ, 0xfc, !PT ;  /* 0x7f80000002027812 */ /* 0x000fe200078efcff */
[----:B------:R-:W-:Y:S06]  /*1da0*/  BRA `(.L_x_63) ;  /* 0x0000000000147947 */ /* 0x000fec0003800000 */
.L_x_57:
[----:B------:R-:W-:Y:S01]  /*1db0*/  LOP3.LUT R2, R3, 0x80000000, R2, 0x48, !PT ;  /* 0x8000000003027812 */ /* 0x000fe200078e4802 */
[----:B------:R-:W-:Y:S06]  /*1dc0*/  BRA `(.L_x_63) ;  /* 0x00000000000c7947 */ /* 0x000fec0003800000 */
.L_x_56:
[----:B------:R-:W0:Y:S01]  /*1dd0*/  MUFU.RSQ R2, -QNAN ;  /* 0xffc0000000027908 */ /* 0x000e220000001400 */
[----:B------:R-:W-:Y:S05]  /*1de0*/  BRA `(.L_x_63) ;  /* 0x0000000000047947 */ /* 0x000fea0003800000 */
.L_x_55:
[----:B------:R-:W-:-:S07]  /*1df0*/  FADD.FTZ R2, R2, R3 ;  /* 0x0000000302027221 */ /* 0x000fce0000010000 */
.L_x_63:
[----:B------:R-:W-:Y:S05]  /*1e00*/  BSYNC B1 ;  /* 0x0000000000017941 */ /* 0x000fea0003800000 */
.L_x_53:
[----:B------:R-:W-:-:S04]  /*1e10*/  HFMA2 R7, -RZ, RZ, 0, 0 ;  /* 0x00000000ff077431 */ /* 0x000fc800000001ff */
[----:B0-----:R-:W-:Y:S05]  /*1e20*/  RET.REL.NODEC R6 `(atr_batch_from_tr_prefix_f32) ;  /* 0xffffffe006747950 */ /* 0x001fea0003c3ffff */
.L_x_64:
        /* <DEDUP_REMOVED lines=13> */
.L_x_145:


//--------------------- .text.atr_batch_f32       --------------------------
	.section	.text.atr_batch_f32,"ax",@progbits
	.align	128
        .global         atr_batch_f32
        .type           atr_batch_f32,@function
        .size           atr_batch_f32,(.L_x_146 - atr_batch_f32)
        .other          atr_batch_f32,@"STO_CUDA_ENTRY STV_DEFAULT"
atr_batch_f32:
.text.atr_batch_f32:
        /* <DEDUP_REMOVED lines=9> */
[----:B0-----:R-:W-:-:S05]  /*0090*/  IMAD.WIDE.U32 R2, R7, 0x4, R2 ;  /* 0x0000000407027825 */ /* 0x001fca00078e0002 */
[----:B-1----:R-:W4:Y:S01]  /*00a0*/  LDG.E.CONSTANT R0, desc[UR6][R2.64] ;  /* 0x0000000602007981 */ /* 0x002f22000c1e9900 */
[----:B--2---:R-:W-:-:S05]  /*00b0*/  IMAD.WIDE.U32 R4, R7, 0x4, R4 ;  /* 0x0000000407047825 */ /* 0x004fca00078e0004 */
[----:B------:R-:W3:Y:S01]  /*00c0*/  LDG.E.CONSTANT R6, desc[UR6][R4.64] ;  /* 0x0000000604067981 */ /* 0x000ee2000c1e9900 */
[----:B----4-:R-:W-:Y:S02]  /*00d0*/  ISETP.GE.AND P0, PT, R0, 0x1, PT ;  /* 0x000000010000780c */ /* 0x010fe40003f06270 */
[----:B---3--:R-:W-:-:S04]  /*00e0*/  VIMNMX R9, PT, PT, R6, R11, !PT ;  /* 0x0000000b06097248 */ /* 0x008fc80007fe0100 */
[----:B------:R-:W-:-:S13]  /*00f0*/  ISETP.GE.OR P0, PT, R9, R10, !P0 ;  /* 0x0000000a0900720c */ /* 0x000fda0004706670 */
[----:B------:R-:W-:Y:S05]  /*0100*/  @P0 EXIT ;  /* 0x000000000000094d */ /* 0x000fea0003800000 */
[----:B------:R-:W0:Y:S01]  /*0110*/  S2R R3, SR_TID.X ;  /* 0x0000000000037919 */ /* 0x000e220000002100 */
[----:B------:R-:W1:Y:S01]  /*0120*/  LDCU UR4, c[0x0][0x3b4] ;  /* 0x00007680ff0477ac */ /* 0x000e620008000800 */
[----:B------:R-:W-:Y:S01]  /*0130*/  BSSY.RECONVERGENT B0, `(.L_x_65) ;  /* 0x000000e000007945 */ /* 0x000fe20003800200 */
[C---:B0-----:R-:W-:Y:S02]  /*0140*/  ISETP.GE.AND P0, PT, R3.reuse, R6, PT ;  /* 0x000000060300720c */ /* 0x041fe40003f06270 */
[----:B------:R-:W-:-:S11]  /*0150*/  ISETP.GE.U32.AND P1, PT, R3, R0, PT ;  /* 0x000000000300720c */ /* 0x000fd60003f26070 */
[----:B-1----:R-:W-:Y:S05]  /*0160*/  @P0 BRA `(.L_x_66) ;  /* 0x0000000000280947 */ /* 0x002fea0003800000 */
[----:B------:R-:W0:Y:S01]  /*0170*/  LDC R2, c[0x0][0x360] ;  /* 0x0000d800ff027b82 */ /* 0x000e220000000800 */
[----:B------:R-:W-:Y:S02]  /*0180*/  IMAD.MOV.U32 R11, RZ, RZ, R3 ;  /* 0x000000ffff0b7224 */ /* 0x000fe400078e0003 */
[----:B------:R-:W-:-:S05]  /*0190*/  IMAD.MOV.U32 R13, RZ, RZ, 0x7fc00000 ;  /* 0x7fc00000ff0d7424 */ /* 0x000fca00078e00ff */
[----:B------:R-:W1:Y:S02]  /*01a0*/  LDC.64 R8, c[0x0][0x3c0] ;  /* 0x0000f000ff087b82 */ /* 0x000e640000000a00 */
.L_x_67:
[----:B--2---:R-:W-:Y:S01]  /*01b0*/  IMAD R5, R7, R10, R11 ;  /* 0x0000000a07057224 */ /* 0x004fe200078e020b */
[----:B0-----:R-:W-:-:S03]  /*01c0*/  IADD3 R11, PT, PT, R2, R11, RZ ;  /* 0x0000000b020b7210 */ /* 0x001fc60007ffe0ff */
[----:B-1----:R-:W-:Y:S01]  /*01d0*/  IMAD.WIDE R4, R5, 0x4, R8 ;  /* 0x0000000405047825 */ /* 0x002fe200078e0208 */
[----:B------:R-:W-:-:S04]  /*01e0*/  ISETP.GE.AND P0, PT, R11, R6, PT ;  /* 0x000000060b00720c */ /* 0x000fc80003f06270 */
[----:B------:R2:W-:Y:S09]  /*01f0*/  STG.E desc[UR6][R4.64], R13 ;  /* 0x0000000d04007986 */ /* 0x0005f2000c101906 */
[----:B------:R-:W-:Y:S05]  /*0200*/  @!P0 BRA `(.L_x_67) ;  /* 0xfffffffc00e88947 */ /* 0x000fea000383ffff */
.L_x_66:
[----:B------:R-:W-:Y:S05]  /*0210*/  BSYNC.RECONVERGENT B0 ;  /* 0x0000000000007941 */ /* 0x000fea0003800200 */
.L_x_65:
[----:B------:R-:W-:Y:S01]  /*0220*/  BAR.SYNC.DEFER_BLOCKING 0x0 ;  /* 0x0000000000007b1d */ /* 0x000fe20000010000 */
[----:B------:R-:W-:-:S05]  /*0230*/  IMAD.MOV.U32 R2, RZ, RZ, RZ ;  /* 0x000000ffff027224 */ /* 0x000fca00078e00ff */
[----:B------:R-:W-:Y:S04]  /*0240*/  BSSY.RECONVERGENT B0, `(.L_x_68) ;  /* 0x000001a000007945 */ /* 0x000fe80003800200 */
[----:B------:R-:W-:Y:S05]  /*0250*/  @P1 BRA `(.L_x_69) ;  /* 0x0000000000601947 */ /* 0x000fea0003800000 */
[----:B------:R-:W0:Y:S01]  /*0260*/  LDC R20, c[0x0][0x360] ;  /* 0x0000d800ff147b82 */ /* 0x000e220000000800 */
[----:B------:R-:W-:Y:S01]  /*0270*/  IMAD.MOV.U32 R2, RZ, RZ, RZ ;  /* 0x000000ffff027224 */ /* 0x000fe200078e00ff */
[----:B------:R-:W-:-:S06]  /*0280*/  MOV R17, R3 ;  /* 0x0000000300117202 */ /* 0x000fcc0000000f00 */
[----:B--2---:R-:W1:Y:S08]  /*0290*/  LDC.64 R4, c[0x0][0x380] ;  /* 0x0000e000ff047b82 */ /* 0x004e700000000a00 */
[----:B------:R-:W2:Y:S02]  /*02a0*/  LDC.64 R8, c[0x0][0x388] ;  /* 0x0000e200ff087b82 */ /* 0x000ea40000000a00 */
.L_x_70:
[C---:B------:R-:W-:Y:S01]  /*02b0*/  ISETP.NE.AND P0, PT, R17.reuse, RZ, PT ;  /* 0x000000ff1100720c */ /* 0x040fe20003f05270 */
[----:B------:R-:W-:Y:S02]  /*02c0*/  VIADD R19, R17, UR4 ;  /* 0x0000000411137c36 */ /* 0x000fe40008000000 */
[----:B------:R-:W-:Y:S02]  /*02d0*/  IMAD.MOV.U32 R16, RZ, RZ, RZ ;  /* 0x000000ffff107224 */ /* 0x000fe400078e00ff */
[----:B-1----:R-:W-:-:S04]  /*02e0*/  IMAD.WIDE R10, R19, 0x4, R4 ;  /* 0x00000004130a7825 */ /* 0x002fc800078e0204 */
[C---:B--2---:R-:W-:Y:S02]  /*02f0*/  IMAD.WIDE R12, R19.reuse, 0x4, R8 ;  /* 0x00000004130c7825 */ /* 0x044fe400078e0208 */
[----:B------:R-:W2:Y:S02]  /*0300*/  LDG.E.CONSTANT R11, desc[UR6][R10.64] ;  /* 0x000000060a0b7981 */ /* 0x000ea4000c1e9900 */
[----:B------:R-:W1:Y:S02]  /*0310*/  @P0 LDC.64 R14, c[0x0][0x390] ;  /* 0x0000e400ff0e0b82 */ /* 0x000e640000000a00 */
[----:B------:R-:W2:Y:S01]  /*0320*/  LDG.E.CONSTANT R12, desc[UR6][R12.64] ;  /* 0x000000060c0c7981 */ /* 0x000ea2000c1e9900 */
[----:B-1----:R-:W-:-:S05]  /*0330*/  @P0 IMAD.WIDE R14, R19, 0x4, R14 ;  /* 0x00000004130e0825 */ /* 0x002fca00078e020e */
[----:B------:R-:W3:Y:S01]  /*0340*/  @P0 LDG.E.CONSTANT R16, desc[UR6][R14.64+-0x4] ;  /* 0xfffffc060e100981 */ /* 0x000ee2000c1e9900 */
[----:B0-----:R-:W-:-:S04]  /*0350*/  IADD3 R17, PT, PT, R20, R17, RZ ;  /* 0x0000001114117210 */ /* 0x001fc80007ffe0ff */
[----:B------:R-:W-:Y:S01]  /*0360*/  ISETP.GE.AND P1, PT, R17, R0, PT ;  /* 0x000000001100720c */ /* 0x000fe20003f26270 */
[C---:B--2---:R-:W-:Y:S01]  /*0370*/  FADD R18, R11.reuse, -R12 ;  /* 0x8000000c0b127221 */ /* 0x044fe20000000000 */
[--C-:B---3--:R-:W-:Y:S01]  /*0380*/  FADD R19, R11, -R16.reuse ;  /* 0x800000100b137221 */ /* 0x108fe20000000000 */
[----:B------:R-:W-:-:S05]  /*0390*/  FADD R16, R12, -R16 ;  /* 0x800000100c107221 */ /* 0x000fca0000000000 */
[----:B------:R-:W-:-:S04]  /*03a0*/  FMNMX3 R19, |R19|, |R16|, R18, !PT ;  /* 0x4000001013137276 */ /* 0x000fc80007800212 */
[----:B------:R-:W-:-:S05]  /*03b0*/  FSEL R19, R18, R19, !P0 ;  /* 0x0000001312137208 */ /* 0x000fca0004000000 */
[----:B------:R-:W-:Y:S01]  /*03c0*/  FADD R2, R19, R2 ;  /* 0x0000000213027221 */ /* 0x000fe20000000000 */
[----:B------:R-:W-:Y:S06]  /*03d0*/  @!P1 BRA `(.L_x_70) ;  /* 0xfffffffc00b49947 */ /* 0x000fec000383ffff */
.L_x_69:
[----:B------:R-:W-:Y:S05]  /*03e0*/  BSYNC.RECONVERGENT B0 ;  /* 0x0000000000007941 */ /* 0x000fea0003800200 */
.L_x_68:
[----:B------:R-:W-:Y:S02]  /*03f0*/  VOTE.ANY R9, PT, PT ;  /* 0x0000000000097806 */ /* 0x000fe400038e0100 */
[C---:B------:R-:W-:Y:S02]  /*0400*/  LOP3.LUT P0, R8, R3.reuse, 0x1f, RZ, 0xc0, !PT ;  /* 0x0000001f03087812 */ /* 0x040fe4000780c0ff */
[----:B------:R-:W-:Y:S01]  /*0410*/  ISETP.GT.U32.AND P1, PT, R3, 0x1f, PT ;  /* 0x0000001f0300780c */ /* 0x000fe20003f24070 */
[----:B--2---:R-:W0:Y:S10]  /*0420*/  SHFL.DOWN PT, R5, R2, 0x10, 0x1f ;  /* 0x0a001f0002057f89 */ /* 0x004e3400000e0000 */
[----:B------:R-:W1:Y:S01]  /*0430*/  @!P0 S2R R13, SR_CgaCtaId ;  /* 0x00000000000d8919 */ /* 0x000e620000008800 */
[----:B0-----:R-:W-:Y:S01]  /*0440*/  FADD R10, R5, R2 ;  /* 0x00000002050a7221 */ /* 0x001fe20000000000 */
[----:B------:R-:W-:-:S04]  /*0450*/  @!P0 MOV R2, 0x400 ;  /* 0x0000040000028802 */ /* 0x000fc80000000f00 */
[----:B------:R-:W0:Y:S01]  /*0460*/  SHFL.DOWN PT, R5, R10, 0x8, 0x1f ;  /* 0x09001f000a057f89 */ /* 0x000e2200000e0000 */
[----:B-1----:R-:W-:-:S04]  /*0470*/  @!P0 LEA R2, R13, R2, 0x18 ;  /* 0x000000020d028211 */ /* 0x002fc800078ec0ff */
[----:B------:R-:W-:Y:S01]  /*0480*/  @!P0 LEA.HI R2, R3, R2, RZ, 0x1d ;  /* 0x0000000203028211 */ /* 0x000fe200078fe8ff */
[----:B0-----:R-:W-:-:S05]  /*0490*/  FADD R12, R10, R5 ;  /* 0x000000050a0c7221 */ /* 0x001fca0000000000 */
[----:B------:R-:W0:Y:S02]  /*04a0*/  SHFL.DOWN PT, R5, R12, 0x4, 0x1f ;  /* 0x08801f000c057f89 */ /* 0x000e2400000e0000 */
[----:B0-----:R-:W-:-:S05]  /*04b0*/  FADD R14, R12, R5 ;  /* 0x000000050c0e7221 */ /* 0x001fca0000000000 */
[----:B------:R-:W0:Y:S02]  /*04c0*/  SHFL.DOWN PT, R5, R14, 0x2, 0x1f ;  /* 0x08401f000e057f89 */ /* 0x000e2400000e0000 */
[----:B0-----:R-:W-:Y:S02]  /*04d0*/  FADD R16, R14, R5 ;  /* 0x000000050e107221 */ /* 0x001fe40000000000 */
[----:B------:R-:W0:Y:S03]  /*04e0*/  LDC.64 R4, c[0x0][0x3a0] ;  /* 0x0000e800ff047b82 */ /* 0x000e260000000a00 */
[----:B------:R-:W1:Y:S01]  /*04f0*/  SHFL.DOWN PT, R11, R16, 0x1, 0x1f ;  /* 0x08201f00100b7f89 */ /* 0x000e6200000e0000 */
[----:B0-----:R-:W-:-:S04]  /*0500*/  IMAD.WIDE.U32 R4, R7, 0x4, R4 ;  /* 0x0000000407047825 */ /* 0x001fc800078e0004 */
[----:B-1----:R-:W-:Y:S02]  /*0510*/  FADD R11, R16, R11 ;  /* 0x0000000b100b7221 */ /* 0x002fe40000000000 */
[----:B------:R0:W5:Y:S04]  /*0520*/  LDG.E.CONSTANT R4, desc[UR6][R4.64] ;  /* 0x0000000604047981 */ /* 0x000168000c1e9900 */
[----:B------:R0:W-:Y:S01]  /*0530*/  @!P0 STS [R2], R11 ;  /* 0x0000000b02008388 */ /* 0x0001e20000000800 */
[----:B------:R-:W-:Y:S06]  /*0540*/  BAR.SYNC.DEFER_BLOCKING 0x0 ;  /* 0x0000000000007b1d */ /* 0x000fec0000010000 */
[----:B------:R-:W-:Y:S05]  /*0550*/  @P1 EXIT ;  /* 0x000000000000194d */ /* 0x000fea0003800000 */
[----:B------:R-:W1:Y:S02]  /*0560*/  LDCU UR4, c[0x0][0x360] ;  /* 0x00006c00ff0477ac */ /* 0x000e640008000800 */
[----:B-1----:R-:W-:-:S04]  /*0570*/  UIADD3 UR4, UPT, UPT, UR4, 0x1f, URZ ;  /* 0x0000001f04047890 */ /* 0x002fc8000fffe0ff */
[----:B------:R-:W-:-:S06]  /*0580*/  USHF.R.U32.HI UR4, URZ, 0x5, UR4 ;  /* 0x00000005ff047899 */ /* 0x000fcc0008011604 */
[----:B------:R-:W-:-:S13]  /*0590*/  ISETP.GE.U32.AND P0, PT, R8, UR4, PT ;  /* 0x0000000408007c0c */ /* 0x000fda000bf06070 */
[----:B0-----:R-:W0:Y:S01]  /*05a0*/  @!P0 S2R R5, SR_CgaCtaId ;  /* 0x0000000000058919 */ /* 0x001e220000008800 */
[----:B------:R-:W-:-:S04]  /*05b0*/  @!P0 MOV R2, 0x400 ;  /* 0x0000040000028802 */ /* 0x000fc80000000f00 */
[----:B0-----:R-:W-:Y:S01]  /*05c0*/  @!P0 LEA R5, R5, R2, 0x18 ;  /* 0x0000000205058211 */ /* 0x001fe200078ec0ff */
[----:B------:R-:W-:-:S04]  /*05d0*/  IMAD.MOV.U32 R2, RZ, RZ, RZ ;  /* 0x000000ffff027224 */ /* 0x000fc800078e00ff */
[----:B------:R-:W-:Y:S01]  /*05e0*/  @!P0 IMAD R8, R8, 0x4, R5 ;  /* 0x0000000408088824 */ /* 0x000fe200078e0205 */
[----:B------:R-:W-:-:S04]  /*05f0*/  VOTE.ANY R5, PT, PT ;  /* 0x0000000000057806 */ /* 0x000fc800038e0100 */
[----:B------:R-:W0:Y:S01]  /*0600*/  @!P0 LDS R2, [R8] ;  /* 0x0000000008028984 */ /* 0x000e220000000800 */
[----:B------:R-:W-:-:S03]  /*0610*/  ISETP.NE.AND P0, PT, R3, RZ, PT ;  /* 0x000000ff0300720c */ /* 0x000fc60003f05270 */
[----:B0-----:R-:W0:Y:S02]  /*0620*/  SHFL.DOWN PT, R9, R2, 0x10, 0x1f ;  /* 0x0a001f0002097f89 */ /* 0x001e2400000e0000 */
[----:B0-----:R-:W-:-:S05]  /*0630*/  FADD R10, R9, R2 ;  /* 0x00000002090a7221 */ /* 0x001fca0000000000 */
[----:B------:R-:W0:Y:S02]  /*0640*/  SHFL.DOWN PT, R9, R10, 0x8, 0x1f ;  /* 0x09001f000a097f89 */ /* 0x000e2400000e0000 */
[----:B0-----:R-:W-:-:S05]  /*0650*/  FADD R12, R10, R9 ;  /* 0x000000090a0c7221 */ /* 0x001fca0000000000 */
[----:B------:R-:W0:Y:S02]  /*0660*/  SHFL.DOWN PT, R9, R12, 0x4, 0x1f ;  /* 0x08801f000c097f89 */ /* 0x000e2400000e0000 */
[----:B0-----:R-:W-:-:S05]  /*0670*/  FADD R14, R12, R9 ;  /* 0x000000090c0e7221 */ /* 0x001fca0000000000 */
[----:B------:R-:W0:Y:S02]  /*0680*/  SHFL.DOWN PT, R9, R14, 0x2, 0x1f ;  /* 0x08401f000e097f89 */ /* 0x000e2400000e0000 */
[----:B0-----:R-:W-:-:S05]  /*0690*/  FADD R16, R14, R9 ;  /* 0x000000090e107221 */ /* 0x001fca0000000000 */
[----:B------:R0:W1:Y:S01]  /*06a0*/  SHFL.DOWN PT, R3, R16, 0x1, 0x1f ;  /* 0x08201f0010037f89 */ /* 0x00006200000e0000 */
[----:B------:R-:W-:Y:S05]  /*06b0*/  @P0 EXIT ;  /* 0x000000000000094d */ /* 0x000fea0003800000 */
[----:B------:R-:W-:Y:S01]  /*06c0*/  I2FP.F32.U32 R9, R0 ;  /* 0x0000000000097245 */ /* 0x000fe20000201000 */
[----:B-1----:R-:W-:Y:S01]  /*06d0*/  FADD R0, R16, R3 ;  /* 0x0000000310007221 */ /* 0x002fe20000000000 */
[----:B------:R-:W-:Y:S02]  /*06e0*/  BSSY.RECONVERGENT B0, `(.L_x_71) ;  /* 0x000000c000007945 */ /* 0x000fe40003800200 */
        /* <DEDUP_REMOVED lines=9> */
[----:B0----5:R-:W-:Y:S05]  /*0780*/  CALL.REL.NOINC `($__internal_2_$__cuda_sm3x_div_rn_noftz_f32_slowpath) ;  /* 0x0000000400e47944 */ /* 0x021fea0003c00000 */
[----:B------:R-:W-:-:S07]  /*0790*/  MOV R5, R0 ;  /* 0x0000000000057202 */ /* 0x000fce0000000f00 */
.L_x_72:
[----:B------:R-:W-:Y:S05]  /*07a0*/  BSYNC.RECONVERGENT B0 ;  /* 0x0000000000007941 */ /* 0x000fea0003800200 */
.L_x_71:
        /* <DEDUP_REMOVED lines=8> */
[-C--:B-1----:R-:W-:Y:S02]  /*0830*/  LOP3.LUT R9, RZ, R6.reuse, RZ, 0x33, !PT ;  /* 0x00000006ff097212 */ /* 0x082fe400078e33ff */
[----:B------:R-:W-:-:S03]  /*0840*/  MOV R29, R6 ;  /* 0x00000006001d7202 */ /* 0x000fc60000000f00 */
[----:B------:R-:W-:-:S05]  /*0850*/  IMAD.IADD R9, R9, 0x1, R0 ;  /* 0x0000000109097824 */ /* 0x000fca00078e0200 */
[----:B------:R-:W-:-:S13]  /*0860*/  LOP3.LUT P0, R20, R9, 0x3, RZ, 0xc0, !PT ;  /* 0x0000000309147812 */ /* 0x000fda000780c0ff */
[----:B------:R-:W-:Y:S05]  /*0870*/  @!P0 BRA `(.L_x_73) ;  /* 0x0000000000808947 */ /* 0x000fea0003800000 */
[----:B------:R-:W1:Y:S01]  /*0880*/  LDC.64 R10, c[0x0][0x380] ;  /* 0x0000e000ff0a7b82 */ /* 0x000e620000000a00 */
[----:B------:R-:W2:Y:S01]  /*0890*/  LDCU UR4, c[0x0][0x3b4] ;  /* 0x00007680ff0477ac */ /* 0x000ea20008000800 */
[----:B------:R-:W-:Y:S01]  /*08a0*/  VIADD R21, R21, 0x1 ;  /* 0x0000000115157836 */ /* 0x000fe20000000000 */
[----:B------:R-:W-:Y:S01]  /*08b0*/  MOV R23, R6 ;  /* 0x0000000600177202 */ /* 0x000fe20000000f00 */
[----:B------:R-:W-:-:S04]  /*08c0*/  IMAD.MOV R20, RZ, RZ, -R20 ;  /* 0x000000ffff147224 */ /* 0x000fc800078e0a14 */
[----:B------:R-:W3:Y:S01]  /*08d0*/  LDC.64 R8, c[0x0][0x388] ;  /* 0x0000e200ff087b82 */ /* 0x000ee20000000a00 */
[----:B--2---:R-:W-:-:S07]  /*08e0*/  VIADD R14, R6, -UR4 ;  /* 0x80000004060e7c36 */ /* 0x004fce0008000000 */
.L_x_74:
[----:B------:R-:W2:Y:S01]  /*08f0*/  LDC.64 R18, c[0x0][0x390] ;  /* 0x0000e400ff127b82 */ /* 0x000ea20000000a00 */
[----:B-1----:R-:W-:-:S04]  /*0900*/  IMAD.WIDE R12, R15, 0x4, R10 ;  /* 0x000000040f0c7825 */ /* 0x002fc800078e020a */
[----:B0--3--:R-:W-:Y:S02]  /*0910*/  IMAD.WIDE R16, R15, 0x4, R8 ;  /* 0x000000040f107825 */ /* 0x009fe400078e0208 */
[----:B------:R-:W3:Y:S04]  /*0920*/  LDG.E.CONSTANT R12, desc[UR6][R12.64] ;  /* 0x000000060c0c7981 */ /* 0x000ee8000c1e9900 */
[----:B------:R-:W3:Y:S01]  /*0930*/  LDG.E.CONSTANT R17, desc[UR6][R16.64] ;  /* 0x0000000610117981 */ /* 0x000ee2000c1e9900 */
[----:B--2---:R-:W-:-:S06]  /*0940*/  IMAD.WIDE R18, R23, 0x4, R18 ;  /* 0x0000000417127825 */ /* 0x004fcc00078e0212 */
[----:B------:R-:W2:Y:S01]  /*0950*/  LDG.E.CONSTANT R18, desc[UR6][R18.64] ;  /* 0x0000000612127981 */ /* 0x000ea2000c1e9900 */
[----:B------:R-:W-:-:S05]  /*0960*/  VIADD R14, R14, 0x1 ;  /* 0x000000010e0e7836 */ /* 0x000fca0000000000 */
[----:B------:R-:W-:Y:S02]  /*0970*/  ISETP.NE.AND P0, PT, R14, RZ, PT ;  /* 0x000000ff0e00720c */ /* 0x000fe40003f05270 */
[----:B------:R-:W-:Y:S01]  /*0980*/  IADD3 R20, PT, PT, R20, 0x1, RZ ;  /* 0x0000000114147810 */ /* 0x000fe20007ffe0ff */
[----:B------:R-:W-:Y:S01]  /*0990*/  IMAD.MOV.U32 R29, RZ, RZ, R15 ;  /* 0x000000ffff1d7224 */ /* 0x000fe200078e000f */
[----:B------:R-:W-:Y:S01]  /*09a0*/  IADD3 R15, PT, PT, R15, 0x1, RZ ;  /* 0x000000010f0f7810 */ /* 0x000fe20007ffe0ff */
[----:B------:R-:W-:Y:S02]  /*09b0*/  VIADD R23, R23, 0x1 ;  /* 0x0000000117177836 */ /* 0x000fe40000000000 */
[C---:B---3--:R-:W-:Y:S01]  /*09c0*/  FADD R22, R12.reuse, -R17 ;  /* 0x800000110c167221 */ /* 0x048fe20000000000 */
[--C-:B--2---:R-:W-:Y:S01]  /*09d0*/  FADD R25, R12, -R18.reuse ;  /* 0x800000120c197221 */ /* 0x104fe20000000000 */
[----:B------:R-:W-:-:S05]  /*09e0*/  FADD R24, R17, -R18 ;  /* 0x8000001211187221 */ /* 0x000fca0000000000 */
[----:B------:R-:W-:-:S04]  /*09f0*/  FMNMX3 R25, |R25|, |R24|, R22, !PT ;  /* 0x4000001819197276 */ /* 0x000fc80007800216 */
[----:B------:R-:W-:Y:S01]  /*0a00*/  FSEL R22, R22, R25, !P0 ;  /* 0x0000001916167208 */ /* 0x000fe20004000000 */
[----:B------:R-:W-:-:S04]  /*0a10*/  IMAD.WIDE R12, R21, 0x4, R2 ;  /* 0x00000004150c7825 */ /* 0x000fc800078e0202 */
[----:B------:R-:W-:-:S04]  /*0a20*/  FADD R22, R22, -R5 ;  /* 0x8000000516167221 */ /* 0x000fc80000000000 */
[----:B-----5:R-:W-:-:S05]  /*0a30*/  FFMA R5, R4, R22, R5 ;  /* 0x0000001604057223 */ /* 0x020fca0000000005 */
[----:B------:R2:W-:Y:S01]  /*0a40*/  STG.E desc[UR6][R12.64], R5 ;  /* 0x000000050c007986 */ /* 0x0005e2000c101906 */
[----:B------:R-:W-:Y:S01]  /*0a50*/  ISETP.NE.AND P0, PT, R20, RZ, PT ;  /* 0x000000ff1400720c */ /* 0x000fe20003f05270 */
[----:B------:R-:W-:-:S12]  /*0a60*/  VIADD R21, R21, 0x1 ;  /* 0x0000000115157836 */ /* 0x000fd80000000000 */
[----:B--2---:R-:W-:Y:S05]  /*0a70*/  @P0 BRA `(.L_x_74) ;  /* 0xfffffffc009c0947 */ /* 0x004fea000383ffff */
.L_x_73:
[----:B------:R-:W-:-:S04]  /*0a80*/  IADD3 R6, PT, PT, -R6, -0x2, R0 ;  /* 0xfffffffe06067810 */ /* 0x000fc80007ffe100 */
[----:B------:R-:W-:-:S13]  /*0a90*/  ISETP.GE.U32.AND P0, PT, R6, 0x3, PT ;  /* 0x000000030600780c */ /* 0x000fda0003f06070 */
[----:B------:R-:W-:Y:S05]  /*0aa0*/  @!P0 EXIT ;  /* 0x000000000000894d */ /* 0x000fea0003800000 */
[----:B------:R-:W1:Y:S01]  /*0ab0*/  LDC.64 R12, c[0x0][0x380] ;  /* 0x0000e000ff0c7b82 */ /* 0x000e620000000a00 */
[----:B------:R-:W2:Y:S01]  /*0ac0*/  LDCU UR4, c[0x0][0x3b4] ;  /* 0x00007680ff0477ac */ /* 0x000ea20008000800 */
[----:B------:R-:W-:Y:S01]  /*0ad0*/  LOP3.LUT R20, RZ, R15, RZ, 0x33, !PT ;  /* 0x0000000fff147212 */ /* 0x000fe200078e33ff */
[----:B------:R-:W-:Y:S01]  /*0ae0*/  IMAD R19, R7, R0, R15 ;  /* 0x0000000007137224 */ /* 0x000fe200078e020f */
[C---:B------:R-:W-:Y:S01]  /*0af0*/  IADD3 R18, PT, PT, R15.reuse, 0x1, RZ ;  /* 0x000000010f127810 */ /* 0x040fe20007ffe0ff */
[----:B------:R-:W-:-:S03]  /*0b00*/  IMAD.IADD R0, R15, 0x1, -R0 ;  /* 0x000000010f007824 */ /* 0x000fc600078e0a00 */
[----:B------:R-:W3:Y:S08]  /*0b10*/  LDC.64 R10, c[0x0][0x388] ;  /* 0x0000e200ff0a7b82 */ /* 0x000ef00000000a00 */
[----:B------:R-:W4:Y:S01]  /*0b20*/  LDC.64 R8, c[0x0][0x390] ;  /* 0x0000e400ff087b82 */ /* 0x000f220000000a00 */
[----:B--2---:R-:W-:-:S07]  /*0b30*/  VIADD R20, R20, UR4 ;  /* 0x0000000414147c36 */ /* 0x004fce0008000000 */
.L_x_75:
[----:B------:R-:W-:Y:S02]  /*0b40*/  VIADD R17, R18, 0xffffffff ;  /* 0xffffffff12117836 */ /* 0x000fe40000000000 */
[----:B----4-:R-:W-:-:S04]  /*0b50*/  IMAD.WIDE R28, R29, 0x4, R8 ;  /* 0x000000041d1c7825 */ /* 0x010fc800078e0208 */
[C---:B-1----:R-:W-:Y:S02]  /*0b60*/  IMAD.WIDE R14, R17.reuse, 0x4, R12 ;  /* 0x00000004110e7825 */ /* 0x042fe400078e020c */
[----:B------:R-:W2:Y:S02]  /*0b70*/  LDG.E.CONSTANT R28, desc[UR6][R28.64] ;  /* 0x000000061c1c7981 */ /* 0x000ea4000c1e9900 */
[C---:B---3--:R-:W-:Y:S02]  /*0b80*/  IMAD.WIDE R6, R17.reuse, 0x4, R10 ;  /* 0x0000000411067825 */ /* 0x048fe400078e020a */
[----:B------:R-:W2:Y:S04]  /*0b90*/  LDG.E.CONSTANT R21, desc[UR6][R14.64] ;  /* 0x000000060e157981 */ /* 0x000ea8000c1e9900 */
[----:B------:R-:W3:Y:S01]  /*0ba0*/  LDG.E.CONSTANT R22, desc[UR6][R6.64] ;  /* 0x0000000606167981 */ /* 0x000ee2000c1e9900 */
[----:B0-----:R-:W-:-:S03]  /*0bb0*/  IMAD.WIDE R16, R17, 0x4, R8 ;  /* 0x0000000411107825 */ /* 0x001fc600078e0208 */
[----:B------:R-:W4:Y:S04]  /*0bc0*/  LDG.E.CONSTANT R24, desc[UR6][R14.64+0x4] ;  /* 0x000004060e187981 */ /* 0x000f28000c1e9900 */
[----:B------:R-:W4:Y:S04]  /*0bd0*/  LDG.E.CONSTANT R25, desc[UR6][R6.64+0x4] ;  /* 0x0000040606197981 */ /* 0x000f28000c1e9900 */
[----:B------:R-:W4:Y:S04]  /*0be0*/  LDG.E.CONSTANT R26, desc[UR6][R16.64] ;  /* 0x00000006101a7981 */ /* 0x000f28000c1e9900 */
[----:B------:R-:W4:Y:S04]  /*0bf0*/  LDG.E.CONSTANT R29, desc[UR6][R6.64+0x8] ;  /* 0x00000806061d7981 */ /* 0x000f28000c1e9900 */
[----:B------:R-:W4:Y:S01]  /*0c00*/  LDG.E.CONSTANT R27, desc[UR6][R14.64+0xc] ;  /* 0x00000c060e1b7981 */ /* 0x000f22000c1e9900 */
[C---:B--2---:R-:W-:Y:S01]  /*0c10*/  FADD R23, R21.reuse, -R28 ;  /* 0x8000001c15177221 */ /* 0x044fe20000000000 */
[----:B---3--:R-:W-:Y:S01]  /*0c20*/  FADD R21, R21, -R22 ;  /* 0x8000001615157221 */ /* 0x008fe20000000000 */
[----:B------:R-:W-:-:S02]  /*0c30*/  FADD R22, R22, -R28 ;  /* 0x8000001c16167221 */ /* 0x000fc40000000000 */
[----:B------:R0:W2:Y:S03]  /*0c40*/  LDG.E.CONSTANT R28, desc[UR6][R6.64+0xc] ;  /* 0x00000c06061c7981 */ /* 0x0000a6000c1e9900 */
[----:B------:R-:W-:Y:S01]  /*0c50*/  FMNMX3 R22, |R23|, |R22|, R21, !PT ;  /* 0x4000001617167276 */ /* 0x000fe20007800215 */
[C---:B----4-:R-:W-:Y:S01]  /*0c60*/  FADD R23, R24.reuse, -R25 ;  /* 0x8000001918177221 */ /* 0x050fe20000000000 */
[--C-:B------:R-:W-:Y:S01]  /*0c70*/  FADD R24, R24, -R26.reuse ;  /* 0x8000001a18187221 */ /* 0x100fe20000000000 */
[----:B------:R-:W-:Y:S01]  /*0c80*/  FADD R25, R25, -R26 ;  /* 0x8000001a19197221 */ /* 0x000fe20000000000 */
[----:B------:R-:W3:Y:S04]  /*0c90*/  LDG.E.CONSTANT R6, desc[UR6][R16.64+0x4] ;  /* 0x0000040610067981 */ /* 0x000ee8000c1e9900 */
[----:B------:R-:W4:Y:S04]  /*0ca0*/  LDG.E.CONSTANT R26, desc[UR6][R14.64+0x8] ;  /* 0x000008060e1a7981 */ /* 0x000f28000c1e9900 */
[----:B------:R1:W3:Y:S01]  /*0cb0*/  LDG.E.CONSTANT R16, desc[UR6][R16.64+0x8] ;  /* 0x0000080610107981 */ /* 0x0002e2000c1e9900 */
[----:B------:R-:W-:-:S04]  /*0cc0*/  ISETP.NE.AND P0, PT, R20, -0x1, PT ;  /* 0xffffffff1400780c */ /* 0x000fc80003f05270 */
[----:B------:R-:W-:Y:S02]  /*0cd0*/  FSEL R22, R21, R22, !P0 ;  /* 0x0000001615167208 */ /* 0x000fe40004000000 */
[----:B------:R-:W-:Y:S02]  /*0ce0*/  FMNMX3 R24, |R24|, |R25|, R23, !PT ;  /* 0x4000001918187276 */ /* 0x000fe40007800217 */
[----:B------:R-:W-:Y:S01]  /*0cf0*/  ISETP.NE.AND P0, PT, R20, RZ, PT ;  /* 0x000000ff1400720c */ /* 0x000fe20003f05270 */
[----:B------:R-:W-:-:S03]  /*0d00*/  FADD R22, R22, -R5 ;  /* 0x8000000516167221 */ /* 0x000fc60000000000 */
[----:B------:R-:W-:Y:S01]  /*0d10*/  FSEL R24, R23, R24, !P0 ;  /* 0x0000001817187208 */ /* 0x000fe20004000000 */
[----:B0----5:R-:W-:Y:S01]  /*0d20*/  FFMA R7, R4, R22, R5 ;  /* 0x0000001604077223 */ /* 0x021fe20000000005 */
[----:B------:R-:W-:-:S03]  /*0d30*/  ISETP.NE.AND P0, PT, R20, 0x1, PT ;  /* 0x000000011400780c */ /* 0x000fc60003f05270 */
[----:B------:R-:W-:-:S04]  /*0d40*/  FADD R24, -R7, R24 ;  /* 0x0000001807187221 */ /* 0x000fc80000000100 */
[----:B-1----:R-:W-:Y:S01]  /*0d50*/  FFMA R17, R4, R24, R7 ;  /* 0x0000001804117223 */ /* 0x002fe20000000007 */
[----:B------:R-:W-:Y:S01]  /*0d60*/  IMAD.WIDE R14, R19, 0x4, R2 ;  /* 0x00000004130e7825 */ /* 0x000fe200078e0202 */
[----:B------:R-:W-:-:S04]  /*0d70*/  IADD3 R0, PT, PT, R0, 0x4, RZ ;  /* 0x0000000400007810 */ /* 0x000fc80007ffe0ff */
[----:B------:R0:W-:Y:S04]  /*0d80*/  STG.E desc[UR6][R14.64], R7 ;  /* 0x000000070e007986 */ /* 0x0001e8000c101906 */
[----:B------:R0:W-:Y:S01]  /*0d90*/  STG.E desc[UR6][R14.64+0x4], R17 ;  /* 0x000004110e007986 */ /* 0x0001e2000c101906 */
[----:B------:R-:W-:Y:S02]  /*0da0*/  VIADD R19, R19, 0x4 ;  /* 0x0000000413137836 */ /* 0x000fe40000000000 */
[----:B--2---:R-:W-:Y:S01]  /*0db0*/  FADD R5, R27, -R28 ;  /* 0x8000001c1b057221 */ /* 0x004fe20000000000 */
[C---:B----4-:R-:W-:Y:S01]  /*0dc0*/  FADD R21, R26.reuse, -R29 ;  /* 0x8000001d1a157221 */ /* 0x050fe20000000000 */
[--C-:B---3--:R-:W-:Y:S01]  /*0dd0*/  FADD R26, R26, -R6.reuse ;  /* 0x800000061a1a7221 */ /* 0x108fe20000000000 */
[----:B------:R-:W-:-:S05]  /*0de0*/  FADD R29, R29, -R6 ;  /* 0x800000061d1d7221 */ /* 0x000fca0000000000 */
[----:B------:R-:W-:Y:S01]  /*0df0*/  FMNMX3 R26, |R26|, |R29|, R21, !PT ;  /* 0x4000001d1a1a7276 */ /* 0x000fe20007800215 */
[--C-:B------:R-:W-:Y:S01]  /*0e00*/  FADD R6, R27, -R16.reuse ;  /* 0x800000101b067221 */ /* 0x100fe20000000000 */
[----:B------:R-:W-:Y:S02]  /*0e10*/  FADD R16, R28, -R16 ;  /* 0x800000101c107221 */ /* 0x000fe40000000000 */
[----:B------:R-:W-:Y:S02]  /*0e20*/  FSEL R26, R21, R26, !P0 ;  /* 0x0000001a151a7208 */ /* 0x000fe40004000000 */
[----:B------:R-:W-:Y:S02]  /*0e30*/  ISETP.NE.AND P0, PT, R20, 0x2, PT ;  /* 0x000000021400780c */ /* 0x000fe40003f05270 */
[----:B------:R-:W-:Y:S01]  /*0e40*/  FMNMX3 R6, |R6|, |R16|, R5, !PT ;  /* 0x4000001006067276 */ /* 0x000fe20007800205 */
[----:B------:R-:W-:-:S03]  /*0e50*/  FADD R26, -R17, R26 ;  /* 0x0000001a111a7221 */ /* 0x000fc60000000100 */
[----:B------:R-:W-:Y:S01]  /*0e60*/  FSEL R6, R5, R6, !P0 ;  /* 0x0000000605067208 */ /* 0x000fe20004000000 */
[----:B------:R-:W-:-:S04]  /*0e70*/  FFMA R21, R4, R26, R17 ;  /* 0x0000001a04157223 */ /* 0x000fc80000000011 */
[----:B------:R-:W-:-:S04]  /*0e80*/  FADD R6, -R21, R6 ;  /* 0x0000000615067221 */ /* 0x000fc80000000100 */
[----:B------:R-:W-:Y:S01]  /*0e90*/  FFMA R5, R4, R6, R21 ;  /* 0x0000000604057223 */ /* 0x000fe20000000015 */
[----:B------:R0:W-:Y:S04]  /*0ea0*/  STG.E desc[UR6][R14.64+0x8], R21 ;  /* 0x000008150e007986 */ /* 0x0001e8000c101906 */
[----:B------:R0:W-:Y:S01]  /*0eb0*/  STG.E desc[UR6][R14.64+0xc], R5 ;  /* 0x00000c050e007986 */ /* 0x0001e2000c101906 */
[----:B------:R-:W-:Y:S01]  /*0ec0*/  ISETP.NE.AND P0, PT, R0, RZ, PT ;  /* 0x000000ff0000720c */ /* 0x000fe20003f05270 */
[----:B------:R-:W-:Y:S01]  /*0ed0*/  VIADD R20, R20, 0xfffffffc ;  /* 0xfffffffc14147836 */ /* 0x000fe20000000000 */
[C---:B------:R-:W-:Y:S01]  /*0ee0*/  IADD3 R29, PT, PT, R18.reuse, 0x2, RZ ;  /* 0x00000002121d7810 */ /* 0x040fe20007ffe0ff */
[----:B------:R-:W-:-:S10]  /*0ef0*/  VIADD R18, R18, 0x4 ;  /* 0x0000000412127836 */ /* 0x000fd40000000000 */
[----:B0-----:R-:W-:Y:S05]  /*0f00*/  @P0 BRA `(.L_x_75) ;  /* 0xfffffffc000c0947 */ /* 0x001fea000383ffff */
[----:B------:R-:W-:Y:S05]  /*0f10*/  EXIT ;  /* 0x000000000000794d */ /* 0x000fea0003800000 */
        .weak           $__internal_2_$__cuda_sm3x_div_rn_noftz_f32_slowpath
        .type           $__internal_2_$__cuda_sm3x_div_rn_noftz_f32_slowpath,@function
        .size           $__internal_2_$__cuda_sm3x_div_rn_noftz_f32_slowpath,(.L_x_146 - $__internal_2_$__cuda_sm3x_div_rn_noftz_f32_slowpath)
$__internal_2_$__cuda_sm3x_div_rn_noftz_f32_slowpath:
[----:B------:R-:W-:Y:S01]  /*0f20*/  SHF.R.U32.HI R5, RZ, 0x17, R9 ;  /* 0x00000017ff057819 */ /* 0x000fe20000011609 */
[----:B------:R-:W-:Y:S01]  /*0f30*/  BSSY.RECONVERGENT B1, `(.L_x_76) ;  /* 0x0000064000017945 */ /* 0x000fe20003800200 */
[--C-:B------:R-:W-:Y:S01]  /*0f40*/  SHF.R.U32.HI R3, RZ, 0x17, R0.reuse ;  /* 0x00000017ff037819 */ /* 0x100fe20000011600 */
[----:B------:R-:W-:Y:S01]  /*0f50*/  IMAD.MOV.U32 R10, RZ, RZ, R0 ;  /* 0x000000ffff0a7224 */ /* 0x000fe200078e0000 */
[----:B------:R-:W-:Y:S02]  /*0f60*/  LOP3.LUT R8, R5, 0xff, RZ, 0xc0, !PT ;  /* 0x000000ff05087812 */ /* 0x000fe400078ec0ff */
[----:B------:R-:W-:-:S03]  /*0f70*/  LOP3.LUT R12, R3, 0xff, RZ, 0xc0, !PT ;  /* 0x000000ff030c7812 */ /* 0x000fc600078ec0ff */
[----:B------:R-:W-:Y:S01]  /*0f80*/  VIADD R11, R8, 0xffffffff ;  /* 0xffffffff080b7836 */ /* 0x000fe20000000000 */
[----:B------:R-:W-:-:S04]  /*0f90*/  IADD3 R13, PT, PT, R12, -0x1, RZ ;  /* 0xffffffff0c0d7810 */ /* 0x000fc80007ffe0ff */
[----:B------:R-:W-:-:S04]  /*0fa0*/  ISETP.GT.U32.AND P0, PT, R11, 0xfd, PT ;  /* 0x000000fd0b00780c */ /* 0x000fc80003f04070 */
[----:B------:R-:W-:-:S13]  /*0fb0*/  ISETP.GT.U32.OR P0, PT, R13, 0xfd, P0 ;  /* 0x000000fd0d00780c */ /* 0x000fda0000704470 */
[----:B------:R-:W-:Y:S01]  /*0fc0*/  @!P0 IMAD.MOV.U32 R5, RZ, RZ, RZ ;  /* 0x000000ffff058224 */ /* 0x000fe200078e00ff */
[----:B------:R-:W-:Y:S06]  /*0fd0*/  @!P0 BRA `(.L_x_77) ;  /* 0x0000000000608947 */ /* 0x000fec0003800000 */
[----:B------:R-:W-:Y:S02]  /*0fe0*/  FSETP.GTU.FTZ.AND P0, PT, |R0|, +INF , PT ;  /* 0x7f8000000000780b */ /* 0x000fe40003f1c200 */
[----:B------:R-:W-:Y:S02]  /*0ff0*/  FSETP.GTU.FTZ.AND P1, PT, |R9|, +INF , PT ;  /* 0x7f8000000900780b */ /* 0x000fe40003f3c200 */
[----:B------:R-:W-:Y:S02]  /*1000*/  MOV R3, R9 ;  /* 0x0000000900037202 */ /* 0x000fe40000000f00 */
        /* <DEDUP_REMOVED lines=16> */
[----:B------:R-:W-:Y:S02]  /*1110*/  @P0 IMAD.MOV.U32 R5, RZ, RZ, RZ ;  /* 0x000000ffff050224 */ /* 0x000fe400078e00ff */
[----:B------:R-:W-:Y:S01]  /*1120*/  @!P0 FFMA R10, R0, 1.84467440737095516160e+19, RZ ;  /* 0x5f800000000a8823 */ /* 0x000fe200000000ff */
[----:B------:R-:W-:Y:S02]  /*1130*/  @!P0 IMAD.MOV.U32 R5, RZ, RZ, -0x40 ;  /* 0xffffffc0ff058424 */ /* 0x000fe400078e00ff */
[----:B------:R-:W-:-:S03]  /*1140*/  @!P1 FFMA R9, R3, 1.84467440737095516160e+19, RZ ;  /* 0x5f80000003099823 */ /* 0x000fc600000000ff */
[----:B------:R-:W-:-:S07]  /*1150*/  @!P1 IADD3 R5, PT, PT, R5, 0x40, RZ ;  /* 0x0000004005059810 */ /* 0x000fce0007ffe0ff */
.L_x_77:
[----:B------:R-:W-:Y:S01]  /*1160*/  LEA R0, R8, 0xc0800000, 0x17 ;  /* 0xc080000008007811 */ /* 0x000fe200078eb8ff */
[----:B------:R-:W-:Y:S01]  /*1170*/  BSSY.RECONVERGENT B2, `(.L_x_82) ;  /* 0x0000036000027945 */ /* 0x000fe20003800200 */
[----:B------:R-:W-:-:S03]  /*1180*/  IADD3 R3, PT, PT, R12, -0x7f, RZ ;  /* 0xffffff810c037810 */ /* 0x000fc60007ffe0ff */
[----:B------:R-:W-:Y:S01]  /*1190*/  IMAD.IADD R9, R9, 0x1, -R0 ;  /* 0x0000000109097824 */ /* 0x000fe200078e0a00 */
[C---:B------:R-:W-:Y:S01]  /*11a0*/  IADD3 R8, PT, PT, R3.reuse, 0x7f, -R8 ;  /* 0x0000007f03087810 */ /* 0x040fe20007ffe808 */
[----:B------:R-:W-:Y:S02]  /*11b0*/  IMAD R0, R3, -0x800000, R10 ;  /* 0xff80000003007824 */ /* 0x000fe400078e020a */
[----:B------:R-:W0:Y:S01]  /*11c0*/  MUFU.RCP R11, R9 ;  /* 0x00000009000b7308 */ /* 0x000e220000001000 */
[----:B------:R-:W-:Y:S01]  /*11d0*/  FADD.FTZ R13, -R9, -RZ ;  /* 0x800000ff090d7221 */ /* 0x000fe20000010100 */
[----:B------:R-:W-:-:S03]  /*11e0*/  IMAD.IADD R8, R8, 0x1, R5 ;  /* 0x0000000108087824 */ /* 0x000fc600078e0205 */
[----:B0-----:R-:W-:-:S04]  /*11f0*/  FFMA R12, R11, R13, 1 ;  /* 0x3f8000000b0c7423 */ /* 0x001fc8000000000d */
        /* <DEDUP_REMOVED lines=41> */
.L_x_84:
[----:B------:R-:W-:-:S04]  /*1490*/  LOP3.LUT R0, R0, 0x80000000, RZ, 0xc0, !PT ;  /* 0x8000000000007812 */ /* 0x000fc800078ec0ff */
[----:B------:R-:W-:Y:S01]  /*14a0*/  LOP3.LUT R0, R0, 0x7f800000, RZ, 0xfc, !PT ;  /* 0x7f80000000007812 */ /* 0x000fe200078efcff */
[----:B------:R-:W-:Y:S06]  /*14b0*/  BRA `(.L_x_85) ;  /* 0x0000000000047947 */ /* 0x000fec0003800000 */
.L_x_83:
[----:B------:R-:W-:-:S07]  /*14c0*/  IMAD R0, R8, 0x800000, R0 ;  /* 0x0080000008007824 */ /* 0x000fce00078e0200 */
.L_x_85:
[----:B------:R-:W-:Y:S05]  /*14d0*/  BSYNC.RECONVERGENT B2 ;  /* 0x0000000000027941 */ /* 0x000fea0003800200 */
.L_x_82:
[----:B------:R-:W-:Y:S05]  /*14e0*/  BRA `(.L_x_86) ;  /* 0x0000000000207947 */ /* 0x000fea0003800000 */
.L_x_81:
[----:B------:R-:W-:-:S04]  /*14f0*/  LOP3.LUT R0, R9, 0x80000000, R10, 0x48, !PT ;  /* 0x8000000009007812 */ /* 0x000fc800078e480a */
[----:B------:R-:W-:Y:S01]  /*1500*/  LOP3.LUT R0, R0, 0x7f800000, RZ, 0xfc, !PT ;  /* 0x7f80000000007812 */ /* 0x000fe200078efcff */
[----:B------:R-:W-:Y:S06]  /*1510*/  BRA `(.L_x_86) ;  /* 0x0000000000147947 */ /* 0x000fec0003800000 */
.L_x_80:
[----:B------:R-:W-:Y:S01]  /*1520*/  LOP3.LUT R0, R9, 0x80000000, R10, 0x48, !PT ;  /* 0x8000000009007812 */ /* 0x000fe200078e480a */
[----:B------:R-:W-:Y:S06]  /*1530*/  BRA `(.L_x_86) ;  /* 0x00000000000c7947 */ /* 0x000fec0003800000 */
.L_x_79:
[----:B------:R-:W0:Y:S01]  /*1540*/  MUFU.RSQ R0, -QNAN ;  /* 0xffc0000000007908 */ /* 0x000e220000001400 */
[----:B------:R-:W-:Y:S05]  /*1550*/  BRA `(.L_x_86) ;  /* 0x0000000000047947 */ /* 0x000fea0003800000 */
.L_x_78:
[----:B------:R-:W-:-:S07]  /*1560*/  FADD.FTZ R0, R0, R3 ;  /* 0x0000000300007221 */ /* 0x000fce0000010000 */
.L_x_86:
[----:B------:R-:W-:Y:S05]  /*1570*/  BSYNC.RECONVERGENT B1 ;  /* 0x0000000000017941 */ /* 0x000fea0003800200 */
.L_x_76:
[----:B------:R-:W-:-:S04]  /*1580*/  HFMA2 R3, -RZ, RZ, 0, 0 ;  /* 0x00000000ff037431 */ /* 0x000fc800000001ff */
[----:B0-----:R-:W-:Y:S05]  /*1590*/  RET.REL.NODEC R2 `(atr_batch_f32) ;  /* 0xffffffe802987950 */ /* 0x001fea0003c3ffff */
.L_x_87:
        /* <DEDUP_REMOVED lines=14> */
.L_x_146:


//--------------------- .text.atr_batch_unified_f32 --------------------------
	.section	.text.atr_batch_unified_f32,"ax",@progbits
	.align	128
        .global         atr_batch_unified_f32
        .type           atr_batch_unified_f32,@function
        .size           atr_batch_unified_f32,(.L_x_147 - atr_batch_unified_f32)
        .other          atr_batch_unified_f32,@"STO_CUDA_ENTRY STV_DEFAULT"
atr_batch_unified_f32:
.text.atr_batch_unified_f32:
        /* <DEDUP_REMOVED lines=28> */
.L_x_90:
[----:B--2---:R-:W-:Y:S01]  /*01c0*/  IMAD R9, R6, R10, R7 ;  /* 0x0000000a06097224 */ /* 0x004fe200078e0207 */
[----:B0-----:R-:W-:-:S03]  /*01d0*/  IADD3 R7, PT, PT, R2, R7, RZ ;  /* 0x0000000702077210 */ /* 0x001fc60007ffe0ff */
[----:B-1----:R-:W-:Y:S01]  /*01e0*/  IMAD.WIDE R8, R9, 0x4, R12 ;  /* 0x0000000409087825 */ /* 0x002fe200078e020c */
[----:B------:R-:W-:-:S04]  /*01f0*/  ISETP.GE.AND P0, PT, R7, R5, PT ;  /* 0x000000050700720c */ /* 0x000fc80003f06270 */
[----:B------:R2:W-:Y:S09]  /*0200*/  STG.E desc[UR6][R8.64], R15 ;  /* 0x0000000f08007986 */ /* 0x0005f2000c101906 */
[----:B------:R-:W-:Y:S05]  /*0210*/  @!P0 BRA `(.L_x_90) ;  /* 0xfffffffc00e88947 */ /* 0x000fea000383ffff */
.L_x_89:
[----:B------:R-:W-:Y:S05]  /*0220*/  BSYNC.RECONVERGENT B0 ;  /* 0x0000000000007941 */ /* 0x000fea0003800200 */
.L_x_88:
[----:B------:R-:W0:Y:S02]  /*0230*/  LDCU.64 UR4, c[0x0][0x3a0] ;  /* 0x00007400ff0477ac */ /* 0x000e240008000a00 */
[----:B0-----:R-:W-:-:S04]  /*0240*/  UISETP.NE.U32.AND UP0, UPT, UR4, URZ, UPT ;  /* 0x000000ff0400728c */ /* 0x001fc8000bf05070 */
[----:B------:R-:W-:Y:S01]  /*0250*/  UISETP.NE.AND.EX UP0, UPT, UR5, URZ, UPT, UP0 ;  /* 0x000000ff0500728c */ /* 0x000fe2000bf05300 */
[----:B------:R-:W-:Y:S08]  /*0260*/  BAR.SYNC.DEFER_BLOCKING 0x0 ;  /* 0x0000000000007b1d */ /* 0x000ff00000010000 */
[----:B------:R-:W-:Y:S05]  /*0270*/  BRA.U UP0, `(.L_x_91) ;  /* 0x0000000500b07547 */ /* 0x000fea000b800000 */
[----:B------:R-:W-:Y:S01]  /*0280*/  ISETP.GE.U32.AND P0, PT, R4, R3, PT ;  /* 0x000000030400720c */ /* 0x000fe20003f06070 */
[----:B------:R-:W0:Y:S01]  /*0290*/  LDCU UR8, c[0x0][0x3c4] ;  /* 0x00007880ff0877ac */ /* 0x000e220008000800 */
[----:B------:R-:W-:Y:S01]  /*02a0*/  BSSY.RECONVERGENT B0, `(.L_x_92) ;  /* 0x000002b000007945 */ /* 0x000fe20003800200 */
[----:B------:R-:W-:-:S10]  /*02b0*/  HFMA2 R2, -RZ, RZ, 0, 0 ;  /* 0x00000000ff027431 */ /* 0x000fd400000001ff */
[----:B------:R-:W-:Y:S05]  /*02c0*/  @P0 BRA `(.L_x_93) ;  /* 0x0000000000a00947 */ /* 0x000fea0003800000 */
[----:B------:R-:W1:Y:S01]  /*02d0*/  LDCU.64 UR4, c[0x0][0x398] ;  /* 0x00007300ff0477ac */ /* 0x000e620008000a00 */
[----:B------:R-:W3:Y:S01]  /*02e0*/  LDC R7, c[0x0][0x360] ;  /* 0x0000d800ff077b82 */ /* 0x000ee20000000800 */
[----:B------:R-:W-:Y:S01]  /*02f0*/  MOV R2, RZ ;  /* 0x000000ff00027202 */ /* 0x000fe20000000f00 */
[----:B-1----:R-:W-:-:S04]  /*0300*/  UISETP.NE.U32.AND UP0, UPT, UR4, URZ, UPT ;  /* 0x000000ff0400728c */ /* 0x002fc8000bf05070 */
[----:B------:R-:W-:-:S09]  /*0310*/  UISETP.NE.AND.EX UP0, UPT, UR5, URZ, UPT, UP0 ;  /* 0x000000ff0500728c */ /* 0x000fd2000bf05300 */
[----:B------:R-:W-:Y:S05]  /*0320*/  BRA.U !UP0, `(.L_x_94) ;  /* 0x0000000108307547 */ /* 0x000fea000b800000 */
[----:B------:R-:W1:Y:S01]  /*0330*/  LDC.64 R12, c[0x0][0x398] ;  /* 0x0000e600ff0c7b82 */ /* 0x000e620000000a00 */
[----:B------:R-:W-:Y:S01]  /*0340*/  BSSY.RECONVERGENT B1, `(.L_x_95) ;  /* 0x0000009000017945 */ /* 0x000fe20003800200 */
[----:B------:R-:W-:-:S07]  /*0350*/  MOV R10, R4 ;  /* 0x00000004000a7202 */ /* 0x000fce0000000f00 */
.L_x_96:
[----:B--2---:R-:W-:-:S05]  /*0360*/  IADD3 R9, PT, PT, R10, R11, RZ ;  /* 0x0000000b0a097210 */ /* 0x004fca0007ffe0ff */
[----:B-1----:R-:W-:-:S06]  /*0370*/  IMAD.WIDE R8, R9, 0x4, R12 ;  /* 0x0000000409087825 */ /* 0x002fcc00078e020c */
[----:B------:R-:W2:Y:S01]  /*0380*/  LDG.E.CONSTANT R9, desc[UR6][R8.64] ;  /* 0x0000000608097981 */ /* 0x000ea2000c1e9900 */
[----:B---3--:R-:W-:-:S05]  /*0390*/  IMAD.IADD R10, R7, 0x1, R10 ;  /* 0x00000001070a7824 */ /* 0x008fca00078e020a */
[----:B------:R-:W-:Y:S01]  /*03a0*/  ISETP.GE.AND P0, PT, R10, R3, PT ;  /* 0x000000030a00720c */ /* 0x000fe20003f06270 */
[----:B--2---:R-:W-:-:S12]  /*03b0*/  FADD R2, R9, R2 ;  /* 0x0000000209027221 */ /* 0x004fd80000000000 */
[----:B------:R-:W-:Y:S05]  /*03c0*/  @!P0 BRA `(.L_x_96) ;  /* 0xfffffffc00e48947 */ /* 0x000fea000383ffff */
[----:B0-----:R-:W-:Y:S05]  /*03d0*/  BSYNC.RECONVERGENT B1 ;  /* 0x0000000000017941 */ /* 0x001fea0003800200 */
.L_x_95:
[----:B------:R-:W-:Y:S05]  /*03e0*/  BRA `(.L_x_93) ;  /* 0x0000000000587947 */ /* 0x000fea0003800000 */
.L_x_94:
[----:B--2---:R-:W1:Y:S01]  /*03f0*/  LDC.64 R8, c[0x0][0x380] ;  /* 0x0000e000ff087b82 */ /* 0x004e620000000a00 */
[----:B------:R-:W-:-:S07]  /*0400*/  MOV R18, R4 ;  /* 0x0000000400127202 */ /* 0x000fce0000000f00 */
[----:B------:R-:W2:Y:S02]  /*0410*/  LDC.64 R10, c[0x0][0x388] ;  /* 0x0000e200ff0a7b82 */ /* 0x000ea40000000a00 */
.L_x_97:
[C---:B------:R-:W-:Y:S02]  /*0420*/  ISETP.NE.AND P1, PT, R18.reuse, RZ, PT ;  /* 0x000000ff1200720c */ /* 0x040fe40003f25270 */
[----:B0-----:R-:W-:-:S05]  /*0430*/  IADD3 R19, PT, PT, R18, UR8, RZ ;  /* 0x0000000812137c10 */ /* 0x001fca000fffe0ff */
[----:B-1----:R-:W-:-:S04]  /*0440*/  IMAD.WIDE R14, R19, 0x4, R8 ;  /* 0x00000004130e7825 */ /* 0x002fc800078e0208 */
[C---:B--2---:R-:W-:Y:S02]  /*0450*/  IMAD.WIDE R12, R19.reuse, 0x4, R10 ;  /* 0x00000004130c7825 */ /* 0x044fe400078e020a */
[----:B------:R-:W0:Y:S01]  /*0460*/  @P1 LDC.64 R16, c[0x0][0x390] ;  /* 0x0000e400ff101b82 */ /* 0x000e220000000a00 */
[----:B------:R-:W2:Y:S04]  /*0470*/  LDG.E.CONSTANT R14, desc[UR6][R14.64] ;  /* 0x000000060e0e7981 */ /* 0x000ea8000c1e9900 */
[----:B------:R-:W2:Y:S01]  /*0480*/  LDG.E.CONSTANT R12, desc[UR6][R12.64] ;  /* 0x000000060c0c7981 */ /* 0x000ea2000c1e9900 */
[----:B0-----:R-:W-:-:S04]  /*0490*/  @P1 IMAD.WIDE R16, R19, 0x4, R16 ;  /* 0x0000000413101825 */ /* 0x001fc800078e0210 */
[----:B------:R-:W-:-:S06]  /*04a0*/  HFMA2 R19, -RZ, RZ, 0, 0 ;  /* 0x00000000ff137431 */ /* 0x000fcc00000001ff */
[----:B------:R-:W4:Y:S01]  /*04b0*/  @P1 LDG.E.CONSTANT R19, desc[UR6][R16.64+-0x4] ;  /* 0xfffffc0610131981 */ /* 0x000f22000c1e9900 */
[----:B---3--:R-:W-:-:S04]  /*04c0*/  IADD3 R18, PT, PT, R7, R18, RZ ;  /* 0x0000001207127210 */ /* 0x008fc80007ffe0ff */
[----:B------:R-:W-:Y:S01]  /*04d0*/  ISETP.GE.AND P0, PT, R18, R3, PT ;  /* 0x000000031200720c */ /* 0x000fe20003f06270 */
[C---:B--2---:R-:W-:Y:S01]  /*04e0*/  FADD R20, R14.reuse, -R12 ;  /* 0x8000000c0e147221 */ /* 0x044fe20000000000 */
[--C-:B----4-:R-:W-:Y:S01]  /*04f0*/  FADD R21, R14, -R19.reuse ;  /* 0x800000130e157221 */ /* 0x110fe20000000000 */
[----:B------:R-:W-:-:S05]  /*0500*/  FADD R19, R12, -R19 ;  /* 0x800000130c137221 */ /* 0x000fca0000000000 */
[----:B------:R-:W-:-:S04]  /*0510*/  FMNMX3 R19, |R21|, |R19|, R20, !PT ;  /* 0x4000001315137276 */ /* 0x000fc80007800214 */
[----:B------:R-:W-:-:S05]  /*0520*/  FSEL R19, R20, R19, !P1 ;  /* 0x0000001314137208 */ /* 0x000fca0004800000 */
[----:B------:R-:W-:Y:S01]  /*0530*/  FADD R2, R19, R2 ;  /* 0x0000000213027221 */ /* 0x000fe20000000000 */
[----:B------:R-:W-:Y:S06]  /*0540*/  @!P0 BRA `(.L_x_97) ;  /* 0xfffffffc00b48947 */ /* 0x000fec000383ffff */
.L_x_93:
[----:B0-----:R-:W-:Y:S05]  /*0550*/  BSYNC.RECONVERGENT B0 ;  /* 0x0000000000007941 */ /* 0x001fea0003800200 */
.L_x_92:
        /* <DEDUP_REMOVED lines=16> */
[----:B------:R-:W-:-:S04]  /*0660*/  MOV R9, RZ ;  /* 0x000000ff00097202 */ /* 0x000fc80000000f00 */
        /* <DEDUP_REMOVED lines=10> */
[----:B0-----:R-:W-:Y:S01]  /*0710*/  @!P0 LEA R8, R9, R2, 0x18 ;  /* 0x0000000209088211 */ /* 0x001fe200078ec0ff */
[----:B------:R-:W-:Y:S01]  /*0720*/  HFMA2 R2, -RZ, RZ, 0, 0 ;  /* 0x00000000ff027431 */ /* 0x000fe200000001ff */
[----:B------:R-:W-:-:S03]  /*0730*/  VOTE.ANY R9, PT, PT ;  /* 0x0000000000097806 */ /* 0x000fc600038e0100 */
[----:B------:R-:W-:Y:S01]  /*0740*/  @!P0 IMAD R7, R7, 0x4, R8 ;  /* 0x0000000407078824 */ /* 0x000fe200078e0208 */
[----:B------:R-:W-:-:S04]  /*0750*/  R2UR UR4, R9 ;  /* 0x00000000090472ca */ /* 0x000fc800000e0000 */
[----:B------:R0:W1:Y:S09]  /*0760*/  @!P0 LDS R2, [R7] ;  /* 0x0000000007028984 */ /* 0x0000720000000800 */
        /* <DEDUP_REMOVED lines=10> */
.L_x_118:
[----:B------:R-:W-:Y:S01]  /*0810*/  ISETP.NE.AND P0, PT, R4, RZ, PT ;  /* 0x000000ff0400720c */ /* 0x000fe20003f05270 */
[----:B-1----:R-:W-:Y:S01]  /*0820*/  FADD R2, R14, R7 ;  /* 0x000000070e027221 */ /* 0x002fe20000000000 */
[----:B------:R-:W-:-:S11]  /*0830*/  MOV R9, RZ ;  /* 0x000000ff00097202 */ /* 0x000fd60000000f00 */
        /* <DEDUP_REMOVED lines=11> */
[----:B0----5:R-:W-:Y:S05]  /*08f0*/  CALL.REL.NOINC `($__internal_3_$__cuda_sm3x_div_rn_noftz_f32_slowpath) ;  /* 0x0000001800607944 */ /* 0x021fea0003c00000 */
[----:B------:R-:W-:-:S07]  /*0900*/  MOV R9, R2 ;  /* 0x0000000200097202 */ /* 0x000fce0000000f00 */
.L_x_98:
[----:B------:R-:W-:Y:S05]  /*0910*/  WARPSYNC.ALL ;  /* 0x0000000000007948 */ /* 0x000fea0003800000 */
[----:B------:R-:W-:Y:S06]  /*0920*/  BAR.SYNC.DEFER_BLOCKING 0x0 ;  /* 0x0000000000007b1d */ /* 0x000fec0000010000 */
[----:B------:R-:W-:Y:S05]  /*0930*/  BRA `(.L_x_100) ;  /* 0x0000000000d07947 */ /* 0x000fea0003800000 */
.L_x_91:
[----:B------:R-:W-:Y:S01]  /*0940*/  ISETP.NE.AND P0, PT, R4, RZ, PT ;  /* 0x000000ff0400720c */ /* 0x000fe20003f05270 */
[----:B------:R-:W-:Y:S01]  /*0950*/  BSSY.RECONVERGENT B0, `(.L_x_101) ;  /* 0x0000031000007945 */ /* 0x000fe20003800200 */
[----:B--2---:R-:W-:-:S11]  /*0960*/  HFMA2 R9, -RZ, RZ, 0, 0 ;  /* 0x00000000ff097431 */ /* 0x004fd600000001ff */
[----:B------:R-:W-:Y:S05]  /*0970*/  @P0 BRA `(.L_x_102) ;  /* 0x0000000000b80947 */ /* 0x000fea0003800000 */
[----:B------:R-:W0:Y:S02]  /*0980*/  LDC.64 R12, c[0x0][0x3a0] ;  /* 0x0000e800ff0c7b82 */ /* 0x000e240000000a00 */
[----:B0-----:R-:W-:-:S06]  /*0990*/  IMAD.WIDE R8, R5, 0x8, R12 ;  /* 0x0000000805087825 */ /* 0x001fcc00078e020c */
[----:B------:R-:W2:Y:S01]  /*09a0*/  LDG.E.64.CONSTANT R8, desc[UR6][R8.64+0x8] ;  /* 0x0000080608087981 */ /* 0x000ea2000c1e9b00 */
[----:B------:R-:W-:-:S06]  /*09b0*/  IMAD.WIDE R10, R11, 0x8, R12 ;  /* 0x000000080b0a7825 */ /* 0x000fcc00078e020c */
[----:B------:R-:W3:Y:S01]  /*09c0*/  LDG.E.64.CONSTANT R10, desc[UR6][R10.64] ;  /* 0x000000060a0a7981 */ /* 0x000ee2000c1e9b00 */
[----:B------:R-:W-:Y:S01]  /*09d0*/  I2FP.F32.U32 R3, R3 ;  /* 0x0000000300037245 */ /* 0x000fe20000201000 */
[----:B--2---:R-:W-:-:S04]  /*09e0*/  FADD R7, RZ, R8 ;  /* 0x00000008ff077221 */ /* 0x004fc80000000000 */
[--C-:B------:R-:W-:Y:S01]  /*09f0*/  FADD R15, R9, R7.reuse ;  /* 0x00000007090f7221 */ /* 0x100fe20000000000 */
[C-C-:B------:R-:W-:Y:S01]  /*0a00*/  FADD R2, R7.reuse, -R7.reuse ;  /* 0x8000000707027221 */ /* 0x140fe20000000000 */
[----:B------:R-:W-:Y:S02]  /*0a10*/  FADD R13, R8, -R7 ;  /* 0x80000007080d7221 */ /* 0x000fe40000000000 */
[--C-:B------:R-:W-:Y:S01]  /*0a20*/  FADD R14, -R7, R15.reuse ;  /* 0x0000000f070e7221 */ /* 0x100fe20000000100 */
[----:B------:R-:W-:Y:S01]  /*0a30*/  FADD R12, RZ, R2 ;  /* 0x00000002ff0c7221 */ /* 0x000fe20000000000 */
[----:B---3--:R-:W-:Y:S02]  /*0a40*/  FADD R2, -R10, R15 ;  /* 0x0000000f0a027221 */ /* 0x008fe40000000100 */
[C---:B------:R-:W-:Y:S01]  /*0a50*/  FADD R16, -R15.reuse, R14 ;  /* 0x0000000e0f107221 */ /* 0x040fe20000000100 */
[----:B------:R-:W-:Y:S01]  /*0a60*/  FADD R12, R12, R13 ;  /* 0x0000000d0c0c7221 */ /* 0x000fe20000000000 */
[----:B------:R-:W-:Y:S01]  /*0a70*/  FADD R13, -R15, R2 ;  /* 0x000000020f0d7221 */ /* 0x000fe20000000100 */
[----:B------:R-:W-:Y:S01]  /*0a80*/  FADD R9, R9, -R14 ;  /* 0x8000000e09097221 */ /* 0x000fe20000000000 */
[----:B------:R-:W-:Y:S01]  /*0a90*/  FADD R16, R7, R16 ;  /* 0x0000001007107221 */ /* 0x000fe20000000000 */
[----:B------:R-:W-:Y:S01]  /*0aa0*/  FADD R7, -R11, R2 ;  /* 0x000000020b077221 */ /* 0x000fe20000000100 */
[----:B------:R-:W-:Y:S01]  /*0ab0*/  FADD R8, -R2, R13 ;  /* 0x0000000d02087221 */ /* 0x000fe20000000100 */
[----:B------:R-:W-:Y:S01]  /*0ac0*/  FADD R12, RZ, R12 ;  /* 0x0000000cff0c7221 */ /* 0x000fe20000000000 */
[----:B------:R-:W-:Y:S01]  /*0ad0*/  FADD R9, R16, R9 ;  /* 0x0000000910097221 */ /* 0x000fe20000000000 */
[----:B------:R-:W-:Y:S01]  /*0ae0*/  FADD R14, -R2, R7 ;  /* 0x00000007020e7221 */ /* 0x000fe20000000100 */
[----:B------:R-:W-:Y:S01]  /*0af0*/  FADD R8, R15, R8 ;  /* 0x000000080f087221 */ /* 0x000fe20000000000 */
[----:B------:R-:W-:Y:S01]  /*0b00*/  FADD R13, -R10, -R13 ;  /* 0x8000000d0a0d7221 */ /* 0x000fe20000000100 */
[----:B------:R-:W0:Y:S01]  /*0b10*/  MUFU.RCP R16, R3 ;  /* 0x0000000300107308 */ /* 0x000e220000001000 */
[--C-:B------:R-:W-:Y:S01]  /*0b20*/  FADD R15, -R7, R14.reuse ;  /* 0x0000000e070f7221 */ /* 0x100fe20000000100 */
[----:B------:R-:W-:Y:S01]  /*0b30*/  FADD R9, R12, R9 ;  /* 0x000000090c097221 */ /* 0x000fe20000000000 */
[----:B------:R-:W-:Y:S01]  /*0b40*/  FADD R14, -R11, -R14 ;  /* 0x8000000e0b0e7221 */ /* 0x000fe20000000100 */
[----:B------:R-:W-:Y:S01]  /*0b50*/  FADD R8, R8, R13 ;  /* 0x0000000d08087221 */ /* 0x000fe20000000000 */
[----:B------:R-:W-:-:S03]  /*0b60*/  FADD R15, R2, R15 ;  /* 0x0000000f020f7221 */ /* 0x000fc60000000000 */
[----:B------:R-:W-:Y:S01]  /*0b70*/  FADD R8, R9, R8 ;  /* 0x0000000809087221 */ /* 0x000fe20000000000 */
[----:B------:R-:W-:-:S04]  /*0b80*/  FADD R15, R15, R14 ;  /* 0x0000000e0f0f7221 */ /* 0x000fc80000000000 */
[----:B------:R-:W-:-:S04]  /*0b90*/  FADD R8, R8, R15 ;  /* 0x0000000f08087221 */ /* 0x000fc80000000000 */
[----:B------:R-:W-:Y:S01]  /*0ba0*/  FADD R8, R7, R8 ;  /* 0x0000000807087221 */ /* 0x000fe20000000000 */
[----:B0-----:R-:W-:-:S03]  /*0bb0*/  FFMA R9, -R3, R16, 1 ;  /* 0x3f80000003097423 */ /* 0x001fc60000000110 */
[----:B------:R-:W0:Y:S01]  /*0bc0*/  FCHK P0, R8, R3 ;  /* 0x0000000308007302 */ /* 0x000e220000000000 */
[----:B------:R-:W-:-:S04]  /*0bd0*/  FFMA R2, R16, R9, R16 ;  /* 0x0000000910027223 */ /* 0x000fc80000000010 */
[----:B------:R-:W-:-:S04]  /*0be0*/  FFMA R7, R2, R8, RZ ;  /* 0x0000000802077223 */ /* 0x000fc800000000ff */
[----:B------:R-:W-:-:S04]  /*0bf0*/  FFMA R10, -R3, R7, R8 ;  /* 0x00000007030a7223 */ /* 0x000fc80000000108 */
[----:B------:R-:W-:Y:S01]  /*0c00*/  FFMA R9, R2, R10, R7 ;  /* 0x0000000a02097223 */ /* 0x000fe20000000007 */
[----:B0-----:R-:W-:Y:S06]  /*0c10*/  @!P0 BRA `(.L_x_102) ;  /* 0x0000000000108947 */ /* 0x001fec0003800000 */
[----:B------:R-:W-:Y:S02]  /*0c20*/  MOV R2, R8 ;  /* 0x0000000800027202 */ /* 0x000fe40000000f00 */
[----:B------:R-:W-:-:S07]  /*0c30*/  MOV R8, 0xc50 ;  /* 0x00000c5000087802 */ /* 0x000fce0000000f00 */
[----:B-----5:R-:W-:Y:S05]  /*0c40*/  CALL.REL.NOINC `($__internal_3_$__cuda_sm3x_div_rn_noftz_f32_slowpath) ;  /* 0x00000014008c7944 */ /* 0x020fea0003c00000 */
[----:B------:R-:W-:-:S07]  /*0c50*/  MOV R9, R2 ;  /* 0x0000000200097202 */ /* 0x000fce0000000f00 */
.L_x_102:
[----:B------:R-:W-:Y:S05]  /*0c60*/  BSYNC.RECONVERGENT B0 ;  /* 0x0000000000007941 */ /* 0x000fea0003800200 */
.L_x_101:
[----:B------:R-:W-:Y:S06]  /*0c70*/  BAR.SYNC.DEFER_BLOCKING 0x0 ;  /* 0x0000000000007b1d */ /* 0x000fec0000010000 */
.L_x_100:
[----:B------:R-:W-:-:S13]  /*0c80*/  ISETP.NE.AND P0, PT, R4, RZ, PT ;  /* 0x000000ff0400720c */ /* 0x000fda0003f05270 */
[----:B------:R-:W-:Y:S05]  /*0c90*/  @P0 EXIT ;  /* 0x000000000000094d */ /* 0x000fea0003800000 */
[----:B------:R-:W1:Y:S01]  /*0ca0*/  LDC R8, c[0x0][0x3c0] ;  /* 0x0000f000ff087b82 */ /* 0x000e620000000800 */
[----:B------:R-:W-:-:S07]  /*0cb0*/  IADD3 R13, PT, PT, R5, 0x1, RZ ;  /* 0x00000001050d7810 */ /* 0x000fce0007ffe0ff */
[----:B------:R-:W2:Y:S01]  /*0cc0*/  LDC.64 R2, c[0x0][0x3d0] ;  /* 0x0000f400ff027b82 */ /* 0x000ea20000000a00 */
[-C--:B-1----:R-:W-:Y:S01]  /*0cd0*/  ISETP.GE.AND P0, PT, R13, R8.reuse, PT ;  /* 0x000000080d00720c */ /* 0x082fe20003f06270 */
[----:B------:R-:W-:-:S04]  /*0ce0*/  IMAD R7, R6, R8, R5 ;  /* 0x0000000806077224 */ /* 0x000fc800078e0205 */
[----:B--2---:R-:W-:-:S05]  /*0cf0*/  IMAD.WIDE R10, R7, 0x4, R2 ;  /* 0x00000004070a7825 */ /* 0x004fca00078e0202 */
[----:B------:R1:W-:Y:S03]  /*0d00*/  STG.E desc[UR6][R10.64], R9 ;  /* 0x000000090a007986 */ /* 0x0003e6000c101906 */
[----:B------:R-:W-:Y:S05]  /*0d10*/  @P0 EXIT ;  /* 0x000000000000094d */ /* 0x000fea0003800000 */
[----:B-1----:R-:W1:Y:S02]  /*0d20*/  LDC.64 R10, c[0x0][0x398] ;  /* 0x0000e600ff0a7b82 */ /* 0x002e640000000a00 */
[----:B-1----:R-:W-:-:S04]  /*0d30*/  ISETP.NE.U32.AND P0, PT, R10, RZ, PT ;  /* 0x000000ff0a00720c */ /* 0x002fc80003f05070 */
[----:B------:R-:W-:-:S13]  /*0d40*/  ISETP.NE.AND.EX P0, PT, R11, RZ, PT, P0 ;  /* 0x000000ff0b00720c */ /* 0x000fda0003f05300 */
[----:B------:R-:W-:Y:S05]  /*0d50*/  @P0 BRA `(.L_x_103) ;  /* 0x0000000400c80947 */ /* 0x000fea0003800000 */
[----:B------:R-:W-:Y:S01]  /*0d60*/  LOP3.LUT R11, RZ, R5, RZ, 0x33, !PT ;  /* 0x00000005ff0b7212 */ /* 0x000fe200078e33ff */
[----:B------:R-:W-:-:S03]  /*0d70*/  IMAD.MOV.U32 R29, RZ, RZ, R5 ;  /* 0x000000ffff1d7224 */ /* 0x000fc600078e0005 */
[----:B------:R-:W-:-:S04]  /*0d80*/  IADD3 R11, PT, PT, R11, R8, RZ ;  /* 0x000000080b0b7210 */ /* 0x000fc80007ffe0ff */
[----:B------:R-:W-:-:S13]  /*0d90*/  LOP3.LUT P0, R12, R11, 0x3, RZ, 0xc0, !PT ;  /* 0x000000030b0c7812 */ /* 0x000fda000780c0ff */
[----:B------:R-:W-:Y:S05]  /*0da0*/  @!P0 BRA `(.L_x_104) ;  /* 0x0000000000808947 */ /* 0x000fea0003800000 */
[----:B0-----:R-:W0:Y:S01]  /*0db0*/  LDC.64 R14, c[0x0][0x380] ;  /* 0x0000e000ff0e7b82 */ /* 0x001e220000000a00 */
[----:B------:R-:W1:Y:S01]  /*0dc0*/  LDCU UR4, c[0x0][0x3c4] ;  /* 0x00007880ff0477ac */ /* 0x000e620008000800 */
[----:B------:R-:W-:Y:S02]  /*0dd0*/  IADD3 R7, PT, PT, R7, 0x1, RZ ;  /* 0x0000000107077810 */ /* 0x000fe40007ffe0ff */
[----:B------:R-:W-:Y:S02]  /*0de0*/  IADD3 R12, PT, PT, -R12, RZ, RZ ;  /* 0x000000ff0c0c7210 */ /* 0x000fe40007ffe1ff */
[----:B------:R-:W-:Y:S02]  /*0df0*/  MOV R23, R5 ;  /* 0x0000000500177202 */ /* 0x000fe40000000f00 */
[----:B------:R-:W2:Y:S01]  /*0e00*/  LDC.64 R10, c[0x0][0x388] ;  /* 0x0000e200ff0a7b82 */ /* 0x000ea20000000a00 */
[----:B-1----:R-:W-:-:S07]  /*0e10*/  IADD3 R4, PT, PT, R5, -UR4, RZ ;  /* 0x8000000405047c10 */ /* 0x002fce000fffe0ff */
.L_x_105:
[----:B------:R-:W1:Y:S01]  /*0e20*/  LDC.64 R20, c[0x0][0x390] ;  /* 0x0000e400ff147b82 */ /* 0x000e620000000a00 */
[----:B0-----:R-:W-:-:S04]  /*0e30*/  IMAD.WIDE R16, R13, 0x4, R14 ;  /* 0x000000040d107825 */ /* 0x001fc800078e020e */
[----:B--2---:R-:W-:Y:S02]  /*0e40*/  IMAD.WIDE R18, R13, 0x4, R10 ;  /* 0x000000040d127825 */ /* 0x004fe400078e020a */
[----:B------:R-:W2:Y:S04]  /*0e50*/  LDG.E.CONSTANT R16, desc[UR6][R16.64] ;  /* 0x0000000610107981 */ /* 0x000ea8000c1e9900 */
[----:B------:R-:W2:Y:S01]  /*0e60*/  LDG.E.CONSTANT R19, desc[UR6][R18.64] ;  /* 0x0000000612137981 */ /* 0x000ea2000c1e9900 */
[----:B-1----:R-:W-:-:S06]  /*0e70*/  IMAD.WIDE R20, R23, 0x4, R20 ;  /* 0x0000000417147825 */ /* 0x002fcc00078e0214 */
[----:B------:R-:W3:Y:S01]  /*0e80*/  LDG.E.CONSTANT R20, desc[UR6][R20.64] ;  /* 0x0000000614147981 */ /* 0x000ee2000c1e9900 */
[----:B------:R-:W-:-:S04]  /*0e90*/  IADD3 R4, PT, PT, R4, 0x1, RZ ;  /* 0x0000000104047810 */ /* 0x000fc80007ffe0ff */
[----:B------:R-:W-:Y:S02]  /*0ea0*/  ISETP.NE.AND P0, PT, R4, RZ, PT ;  /* 0x000000ff0400720c */ /* 0x000fe40003f05270 */
[----:B------:R-:W-:Y:S02]  /*0eb0*/  IADD3 R12, PT, PT, R12, 0x1, RZ ;  /* 0x000000010c0c7810 */ /* 0x000fe40007ffe0ff */
[----:B------:R-:W-:Y:S02]  /*0ec0*/  MOV R29, R13 ;  /* 0x0000000d001d7202 */ /* 0x000fe40000000f00 */
[----:B------:R-:W-:Y:S02]  /*0ed0*/  IADD3 R13, PT, PT, R13, 0x1, RZ ;  /* 0x000000010d0d7810 */ /* 0x000fe40007ffe0ff */
[----:B------:R-:W-:Y:S01]  /*0ee0*/  IADD3 R23, PT, PT, R23, 0x1, RZ ;  /* 0x0000000117177810 */ /* 0x000fe20007ffe0ff */
[C---:B--2---:R-:W-:Y:S01]  /*0ef0*/  FADD R22, R16.reuse, -R19 ;  /* 0x8000001310167221 */ /* 0x044fe20000000000 */
[--C-:B---3--:R-:W-:Y:S01]  /*0f00*/  FADD R25, R16, -R20.reuse ;  /* 0x8000001410197221 */ /* 0x108fe20000000000 */
        /* <DEDUP_REMOVED lines=9> */
[----:B-1----:R-:W-:Y:S05]  /*0fa0*/  @P0 BRA `(.L_x_105) ;  /* 0xfffffffc009c0947 */ /* 0x002fea000383ffff */
.L_x_104:
[----:B------:R-:W-:-:S04]  /*0fb0*/  IADD3 R2, PT, PT, -R5, -0x2, R8 ;  /* 0xfffffffe05027810 */ /* 0x000fc80007ffe108 */
[----:B------:R-:W-:-:S13]  /*0fc0*/  ISETP.GE.U32.AND P0, PT, R2, 0x3, PT ;  /* 0x000000030200780c */ /* 0x000fda0003f06070 */
[----:B------:R-:W-:Y:S05]  /*0fd0*/  @!P0 EXIT ;  /* 0x000000000000894d */ /* 0x000fea0003800000 */
[----:B0-----:R-:W0:Y:S01]  /*0fe0*/  LDC.64 R14, c[0x0][0x3d0] ;  /* 0x0000f400ff0e7b82 */ /* 0x001e220000000a00 */
[----:B------:R-:W1:Y:S01]  /*0ff0*/  LDCU UR4, c[0x0][0x3c4] ;  /* 0x00007880ff0477ac */ /* 0x000e620008000800 */
[----:B------:R-:W-:Y:S01]  /*1000*/  LOP3.LUT R20, RZ, R13, RZ, 0x33, !PT ;  /* 0x0000000dff147212 */ /* 0x000fe200078e33ff */
[-C--:B------:R-:W-:Y:S01]  /*1010*/  IMAD R19, R6, R8.reuse, R13 ;  /* 0x0000000806137224 */ /* 0x080fe200078e020d */
[C---:B------:R-:W-:Y:S02]  /*1020*/  IADD3 R8, PT, PT, R13.reuse, -R8, RZ ;  /* 0x800000080d087210 */ /* 0x040fe40007ffe0ff */
[----:B------:R-:W-:Y:S02]  /*1030*/  IADD3 R18, PT, PT, R13, 0x1, RZ ;  /* 0x000000010d127810 */ /* 0x000fe40007ffe0ff */
[----:B------:R-:W2:Y:S08]  /*1040*/  LDC.64 R10, c[0x0][0x380] ;  /* 0x0000e000ff0a7b82 */ /* 0x000eb00000000a00 */
[----:B------:R-:W3:Y:S01]  /*1050*/  LDC.64 R4, c[0x0][0x388] ;  /* 0x0000e200ff047b82 */ /* 0x000ee20000000a00 */
[----:B-1----:R-:W-:-:S07]  /*1060*/  IADD3 R20, PT, PT, R20, UR4, RZ ;  /* 0x0000000414147c10 */ /* 0x002fce000fffe0ff */
[----:B------:R-:W1:Y:S02]  /*1070*/  LDC.64 R2, c[0x0][0x390] ;  /* 0x0000e400ff027b82 */ /* 0x000e640000000a00 */
.L_x_106:
[----:B------:R-:W-:Y:S01]  /*1080*/  IADD3 R17, PT, PT, R18, -0x1, RZ ;  /* 0xffffffff12117810 */ /* 0x000fe20007ffe0ff */
[----:B-1----:R-:W-:-:S04]  /*1090*/  IMAD.WIDE R28, R29, 0x4, R2 ;  /* 0x000000041d1c7825 */ /* 0x002fc800078e0202 */
[C---:B--2---:R-:W-:Y:S02]  /*10a0*/  IMAD.WIDE R12, R17.reuse, 0x4, R10 ;  /* 0x00000004110c7825 */ /* 0x044fe400078e020a */
[----:B------:R-:W2:Y:S02]  /*10b0*/  LDG.E.CONSTANT R28, desc[UR6][R28.64] ;  /* 0x000000061c1c7981 */ /* 0x000ea4000c1e9900 */
[C---:B---3--:R-:W-:Y:S02]  /*10c0*/  IMAD.WIDE R6, R17.reuse, 0x4, R4 ;  /* 0x0000000411067825 */ /* 0x048fe400078e0204 */
[----:B------:R-:W2:Y:S04]  /*10d0*/  LDG.E.CONSTANT R21, desc[UR6][R12.64] ;  /* 0x000000060c157981 */ /* 0x000ea8000c1e9900 */
[----:B------:R-:W3:Y:S01]  /*10e0*/  LDG.E.CONSTANT R22, desc[UR6][R6.64] ;  /* 0x0000000606167981 */ /* 0x000ee2000c1e9900 */
[----:B------:R-:W-:-:S03]  /*10f0*/  IMAD.WIDE R16, R17, 0x4, R2 ;  /* 0x0000000411107825 */ /* 0x000fc600078e0202 */
        /* <DEDUP_REMOVED lines=8> */
[----:B------:R-:W2:Y:S03]  /*1180*/  LDG.E.CONSTANT R28, desc[UR6][R6.64+0xc] ;  /* 0x00000c06061c7981 */ /* 0x000ea6000c1e9900 */
[----:B------:R-:W-:Y:S01]  /*1190*/  FMNMX3 R22, |R23|, |R22|, R21, !PT ;  /* 0x4000001617167276 */ /* 0x000fe20007800215 */
[C---:B----4-:R-:W-:Y:S01]  /*11a0*/  FADD R23, R24.reuse, -R25 ;  /* 0x8000001918177221 */ /* 0x050fe20000000000 */
[--C-:B------:R-:W-:Y:S01]  /*11b0*/  FADD R24, R24, -R26.reuse ;  /* 0x8000001a18187221 */ /* 0x100fe20000000000 */
[----:B------:R-:W-:Y:S01]  /*11c0*/  FADD R25, R25, -R26 ;  /* 0x8000001a19197221 */ /* 0x000fe20000000000 */
[----:B------:R-:W3:Y:S04]  /*11d0*/  LDG.E.CONSTANT R6, desc[UR6][R16.64+0x4] ;  /* 0x0000040610067981 */ /* 0x000ee8000c1e9900 */
[----:B------:R1:W4:Y:S04]  /*11e0*/  LDG.E.CONSTANT R26, desc[UR6][R12.64+0x8] ;  /* 0x000008060c1a7981 */ /* 0x000328000c1e9900 */
[----:B------:R-:W2:Y:S01]  /*11f0*/  LDG.E.CONSTANT R16, desc[UR6][R16.64+0x8] ;  /* 0x0000080610107981 */ /* 0x000ea2000c1e9900 */
[----:B------:R-:W-:-:S04]  /*1200*/  ISETP.NE.AND P0, PT, R20, -0x1, PT ;  /* 0xffffffff1400780c */ /* 0x000fc80003f05270 */
[----:B------:R-:W-:Y:S02]  /*1210*/  FSEL R22, R21, R22, !P0 ;  /* 0x0000001615167208 */ /* 0x000fe40004000000 */
[----:B------:R-:W-:Y:S02]  /*1220*/  FMNMX3 R24, |R24|, |R25|, R23, !PT ;  /* 0x4000001918187276 */ /* 0x000fe40007800217 */
[----:B------:R-:W-:Y:S01]  /*1230*/  ISETP.NE.AND P0, PT, R20, RZ, PT ;  /* 0x000000ff1400720c */ /* 0x000fe20003f05270 */
[----:B------:R-:W-:-:S03]  /*1240*/  FADD R22, R22, -R9 ;  /* 0x8000000916167221 */ /* 0x000fc60000000000 */
[----:B------:R-:W-:Y:S01]  /*1250*/  FSEL R24, R23, R24, !P0 ;  /* 0x0000001817187208 */ /* 0x000fe20004000000 */
[----:B-----5:R-:W-:Y:S01]  /*1260*/  FFMA R9, R0, R22, R9 ;  /* 0x0000001600097223 */ /* 0x020fe20000000009 */
[----:B------:R-:W-:-:S03]  /*1270*/  ISETP.NE.AND P0, PT, R20, 0x1, PT ;  /* 0x000000011400780c */ /* 0x000fc60003f05270 */
[----:B------:R-:W-:-:S04]  /*1280*/  FADD R24, -R9, R24 ;  /* 0x0000001809187221 */ /* 0x000fc80000000100 */
[----:B-1----:R-:W-:Y:S01]  /*1290*/  FFMA R13, R0, R24, R9 ;  /* 0x00000018000d7223 */ /* 0x002fe20000000009 */
[----:B------:R-:W-:Y:S01]  /*12a0*/  IADD3 R12, PT, PT, R8, 0x4, RZ ;  /* 0x00000004080c7810 */ /* 0x000fe20007ffe0ff */
[C---:B----4-:R-:W-:Y:S01]  /*12b0*/  FADD R21, R26.reuse, -R29 ;  /* 0x8000001d1a157221 */ /* 0x050fe20000000000 */
[--C-:B---3--:R-:W-:Y:S01]  /*12c0*/  FADD R26, R26, -R6.reuse ;  /* 0x800000061a1a7221 */ /* 0x108fe20000000000 */
[----:B------:R-:W-:Y:S01]  /*12d0*/  FADD R29, R29, -R6 ;  /* 0x800000061d1d7221 */ /* 0x000fe20000000000 */
[----:B--2---:R-:W-:-:S04]  /*12e0*/  FADD R6, R27, -R28 ;  /* 0x8000001c1b067221 */ /* 0x004fc80000000000 */
        /* <DEDUP_REMOVED lines=8> */
[----:B------:R-:W-:Y:S01]  /*1370*/  FFMA R17, R0, R26, R13 ;  /* 0x0000001a00117223 */ /* 0x000fe2000000000d */
[----:B------:R-:W-:-:S03]  /*1380*/  ISETP.NE.AND P0, PT, R12, RZ, PT ;  /* 0x000000ff0c00720c */ /* 0x000fc60003f05270 */
[----:B------:R-:W-:Y:S01]  /*1390*/  FADD R8, -R17, R6 ;  /* 0x0000000611087221 */ /* 0x000fe20000000100 */
[----:B0-----:R-:W-:-:S04]  /*13a0*/  IMAD.WIDE R6, R19, 0x4, R14 ;  /* 0x0000000413067825 */ /* 0x001fc800078e020e */
[----:B------:R-:W-:Y:S01]  /*13b0*/  FFMA R21, R0, R8, R17 ;  /* 0x0000000800157223 */ /* 0x000fe20000000011 */
[----:B------:R0:W-:Y:S04]  /*13c0*/  STG.E desc[UR6][R6.64], R9 ;  /* 0x0000000906007986 */ /* 0x0001e8000c101906 */
[----:B------:R0:W-:Y:S04]  /*13d0*/  STG.E desc[UR6][R6.64+0x4], R13 ;  /* 0x0000040d06007986 */ /* 0x0001e8000c101906 */
[----:B------:R0:W-:Y:S04]  /*13e0*/  STG.E desc[UR6][R6.64+0x8], R17 ;  /* 0x0000081106007986 */ /* 0x0001e8000c101906 */
[----:B------:R0:W-:Y:S01]  /*13f0*/  STG.E desc[UR6][R6.64+0xc], R21 ;  /* 0x00000c1506007986 */ /* 0x0001e2000c101906 */
[----:B------:R-:W-:Y:S05]  /*1400*/  @!P0 EXIT ;  /* 0x000000000000894d */ /* 0x000fea0003800000 */
[----:B------:R-:W-:Y:S01]  /*1410*/  IADD3 R29, PT, PT, R18, 0x2, RZ ;  /* 0x00000002121d7810 */ /* 0x000fe20007ffe0ff */
[----:B------:R-:W-:Y:S01]  /*1420*/  VIADD R20, R20, 0xfffffffc ;  /* 0xfffffffc14147836 */ /* 0x000fe20000000000 */
[----:B------:R-:W-:Y:S02]  /*1430*/  IADD3 R19, PT, PT, R19, 0x4, RZ ;  /* 0x0000000413137810 */ /* 0x000fe40007ffe0ff */
[----:B0-----:R-:W-:Y:S02]  /*1440*/  MOV R9, R21 ;  /* 0x0000001500097202 */ /* 0x001fe40000000f00 */
[----:B------:R-:W-:Y:S02]  /*1450*/  MOV R8, R12 ;  /* 0x0000000c00087202 */ /* 0x000fe40000000f00 */
[----:B------:R-:W-:Y:S01]  /*1460*/  IADD3 R18, PT, PT, R18, 0x4, RZ ;  /* 0x0000000412127810 */ /* 0x000fe20007ffe0ff */
[----:B------:R-:W-:Y:S06]  /*1470*/  BRA `(.L_x_106) ;  /* 0xfffffffc00007947 */ /* 0x000fec000383ffff */
.L_x_103:
[----:B------:R-:W-:-:S04]  /*1480*/  LOP3.LUT R15, RZ, R5, RZ, 0x33, !PT ;  /* 0x00000005ff0f7212 */ /* 0x000fc800078e33ff */
[----:B------:R-:W-:-:S04]  /*1490*/  IADD3 R15, PT, PT, R15, R8, RZ ;  /* 0x000000080f0f7210 */ /* 0x000fc80007ffe0ff */
[----:B------:R-:W-:-:S13]  /*14a0*/  LOP3.LUT P0, R4, R15, 0x3, RZ, 0xc0, !PT ;  /* 0x000000030f047812 */ /* 0x000fda000780c0ff */
[----:B------:R-:W-:Y:S05]  /*14b0*/  @!P0 BRA `(.L_x_107) ;  /* 0x0000000000448947 */ /* 0x000fea0003800000 */
[----:B0-----:R-:W0:Y:S01]  /*14c0*/  LDC.64 R14, c[0x0][0x398] ;  /* 0x0000e600ff0e7b82 */ /* 0x001e220000000a00 */
[----:B------:R-:W-:Y:S01]  /*14d0*/  IADD3 R7, PT, PT, R7, 0x1, RZ ;  /* 0x0000000107077810 */ /* 0x000fe20007ffe0ff */
[----:B------:R-:W-:Y:S01]  /*14e0*/  IMAD.MOV R4, RZ, RZ, -R4 ;  /* 0x000000ffff047224 */ /* 0x000fe200078e0a04 */
[----:B------:R-:W-:-:S07]  /*14f0*/  MOV R12, R5 ;  /* 0x00000005000c7202 */ /* 0x000fce0000000f00 */
.L_x_108:
[----:B0-----:R-:W-:-:S06]  /*1500*/  IMAD.WIDE R18, R13, 0x4, R14 ;  /* 0x000000040d127825 */ /* 0x001fcc00078e020e */
[----:B------:R-:W2:Y:S01]  /*1510*/  LDG.E.CONSTANT R18, desc[UR6][R18.64] ;  /* 0x0000000612127981 */ /* 0x000ea2000c1e9900 */
[----:B-1----:R-:W-:Y:S01]  /*1520*/  IMAD.WIDE R16, R7, 0x4, R2 ;  /* 0x0000000407107825 */ /* 0x002fe200078e0202 */
[----:B------:R-:W-:Y:S02]  /*1530*/  IADD3 R4, PT, PT, R4, 0x1, RZ ;  /* 0x0000000104047810 */ /* 0x000fe40007ffe0ff */
[----:B------:R-:W-:Y:S02]  /*1540*/  IADD3 R12, PT, PT, R12, 0x1, RZ ;  /* 0x000000010c0c7810 */ /* 0x000fe40007ffe0ff */
[----:B------:R-:W-:Y:S02]  /*1550*/  ISETP.NE.AND P0, PT, R4, RZ, PT ;  /* 0x000000ff0400720c */ /* 0x000fe40003f05270 */
[----:B------:R-:W-:Y:S02]  /*1560*/  IADD3 R13, PT, PT, R13, 0x1, RZ ;  /* 0x000000010d0d7810 */ /* 0x000fe40007ffe0ff */
[----:B------:R-:W-:Y:S01]  /*1570*/  IADD3 R7, PT, PT, R7, 0x1, RZ ;  /* 0x0000000107077810 */ /* 0x000fe20007ffe0ff */
[----:B--2---:R-:W-:-:S04]  /*1580*/  FADD R20, R18, -R9 ;  /* 0x8000000912147221 */ /* 0x004fc80000000000 */
[----:B-----5:R-:W-:-:S05]  /*1590*/  FFMA R9, R0, R20, R9 ;  /* 0x0000001400097223 */ /* 0x020fca0000000009 */
[----:B------:R1:W-:Y:S01]  /*15a0*/  STG.E desc[UR6][R16.64], R9 ;  /* 0x0000000910007986 */ /* 0x0003e2000c101906 */
[----:B------:R-:W-:Y:S05]  /*15b0*/  @P0 BRA `(.L_x_108) ;  /* 0xfffffffc00d00947 */ /* 0x000fea000383ffff */
[----:B------:R-:W-:-:S07]  /*15c0*/  IADD3 R13, PT, PT, R12, 0x1, RZ ;  /* 0x000000010c0d7810 */ /* 0x000fce0007ffe0ff */
.L_x_107:
[----:B------:R-:W-:-:S04]  /*15d0*/  IADD3 R5, PT, PT, -R5, -0x2, R8 ;  /* 0xfffffffe05057810 */ /* 0x000fc80007ffe108 */
[----:B------:R-:W-:-:S13]  /*15e0*/  ISETP.GE.U32.AND P0, PT, R5, 0x3, PT ;  /* 0x000000030500780c */ /* 0x000fda0003f06070 */
[----:B------:R-:W-:Y:S05]  /*15f0*/  @!P0 EXIT ;  /* 0x000000000000894d */ /* 0x000fea0003800000 */
[----:B------:R-:W2:Y:S01]  /*1600*/  LDCU.64 UR4, c[0x0][0x3d0] ;  /* 0x00007a00ff0477ac */ /* 0x000ea20008000a00 */
[----:B------:R-:W-:Y:S02]  /*1610*/  IADD3 R2, P1, PT, R10, 0x8, RZ ;  /* 0x000000080a027810 */ /* 0x000fe40007f3e0ff */
[----:B------:R-:W-:-:S03]  /*1620*/  IADD3 R10, PT, PT, R13, -R8, RZ ;  /* 0x800000080d0a7210 */ /* 0x000fc60007ffe0ff */
[----:B------:R-:W-:Y:S01]  /*1630*/  IMAD.X R3, RZ, RZ, R11, P1 ;  /* 0x000000ffff037224 */ /* 0x000fe200008e060b */
[----:B------:R-:W-:Y:S01]  /*1640*/  ISETP.GE.AND P0, PT, R10, RZ, PT ;  /* 0x000000ff0a00720c */ /* 0x000fe20003f06270 */
[----:B------:R-:W-:Y:S01]  /*1650*/  IMAD R11, R6, R8, R13 ;  /* 0x00000008060b7224 */ /* 0x000fe200078e020d */
[----:B--2---:R-:W-:-:S04]  /*1660*/  UIADD3 UR4, UP0, UPT, UR4, 0x8, URZ ;  /* 0x0000000804047890 */ /* 0x004fc8000ff1e0ff */
[----:B------:R-:W-:Y:S02]  /*1670*/  UIADD3.X UR5, UPT, UPT, URZ, UR5, URZ, UP0, !UPT ;  /* 0x00000005ff057290 */ /* 0x000fe400087fe4ff */
[----:B------:R-:W-:-:S04]  /*1680*/  MOV R4, UR4 ;  /* 0x0000000400047c02 */ /* 0x000fc80008000f00 */
[----:B------:R-:W-:Y:S01]  /*1690*/  MOV R5, UR5 ;  /* 0x0000000500057c02 */ /* 0x000fe20008000f00 */
[----:B------:R-:W-:Y:S06]  /*16a0*/  @P0 BRA `(.L_x_109) ;  /* 0x00000008001c0947 */ /* 0x000fec0003800000 */
[----:B------:R-:W-:Y:S02]  /*16b0*/  IADD3 R6, PT, PT, -R10, RZ, RZ ;  /* 0x000000ff0a067210 */ /* 0x000fe40007ffe1ff */
[----:B------:R-:W-:Y:S02]  /*16c0*/  PLOP3.LUT P0, PT, PT, PT, PT, 0x80, 0x8 ;  /* 0x000000000008781c */ /* 0x000fe40003f0f070 */
[----:B------:R-:W-:-:S13]  /*16d0*/  ISETP.GT.AND P1, PT, R6, 0xc, PT ;  /* 0x0000000c0600780c */ /* 0x000fda0003f24270 */
[----:B------:R-:W-:Y:S05]  /*16e0*/  @!P1 BRA `(.L_x_110) ;  /* 0x0000000400509947 */ /* 0x000fea0003800000 */
[----:B------:R-:W-:-:S13]  /*16f0*/  PLOP3.LUT P0, PT, PT, PT, PT, 0x8, 0x80 ;  /* 0x000000000080781c */ /* 0x000fda0003f0e170 */
.L_x_111:
[----:B----4-:R-:W-:-:S05]  /*1700*/  IMAD.WIDE R6, R13, 0x4, R2 ;  /* 0x000000040d067825 */ /* 0x010fca00078e0202 */
        /* <DEDUP_REMOVED lines=8> */
[----:B------:R-:W4:Y:S01]  /*1790*/  LDG.E.CONSTANT R23, desc[UR6][R20.64] ;  /* 0x0000000614177981 */ /* 0x000f22000c1e9900 */
[----:B------:R-:W-:-:S03]  /*17a0*/  IADD3 R29, PT, PT, R13, 0x8, RZ ;  /* 0x000000080d1d7810 */ /* 0x000fc60007ffe0ff */
[----:B0-----:R3:W4:Y:S02]  /*17b0*/  LDG.E.CONSTANT R14, desc[UR6][R20.64+0x4] ;  /* 0x00000406140e7981 */ /* 0x001724000c1e9900 */
[----:B------:R-:W-:-:S05]  /*17c0*/  IMAD.WIDE R28, R29, 0x4, R2 ;  /* 0x000000041d1c7825 */ /* 0x000fca00078e0202 */
[----:B------:R-:W4:Y:S04]  /*17d0*/  LDG.E.CONSTANT R15, desc[UR6][R28.64+-0x8] ;  /* 0xfffff8061c0f7981 */ /* 0x000f28000c1e9900 */
[----:B-1----:R-:W4:Y:S04]  /*17e0*/  LDG.E.CONSTANT R16, desc[UR6][R28.64+-0x4] ;  /* 0xfffffc061c107981 */ /* 0x002f28000c1e9900 */
[----:B------:R-:W4:Y:S01]  /*17f0*/  LDG.E.CONSTANT R17, desc[UR6][R28.64] ;  /* 0x000000061c117981 */ /* 0x000f22000c1e9900 */
[----:B------:R-:W-:-:S03]  /*1800*/  IADD3 R7, PT, PT, R13, 0xc, RZ ;  /* 0x0000000c0d077810 */ /* 0x000fc60007ffe0ff */
[----:B------:R0:W4:Y:S02]  /*1810*/  LDG.E.CONSTANT R18, desc[UR6][R28.64+0x4] ;  /* 0x000004061c127981 */ /* 0x000124000c1e9900 */
[----:B------:R-:W-:-:S05]  /*1820*/  IMAD.WIDE R6, R7, 0x4, R2 ;  /* 0x0000000407067825 */ /* 0x000fca00078e0202 */
[----:B------:R-:W4:Y:S04]  /*1830*/  LDG.E.CONSTANT R19, desc[UR6][R6.64+-0x8] ;  /* 0xfffff80606137981 */ /* 0x000f28000c1e9900 */
[----:B------:R-:W4:Y:S01]  /*1840*/  LDG.E.CONSTANT R20, desc[UR6][R6.64+-0x4] ;  /* 0xfffffc0606147981 */ /* 0x000f22000c1e9900 */
[----:B--2---:R-:W-:-:S04]  /*1850*/  FADD R8, R8, -R9 ;  /* 0x8000000908087221 */ /* 0x004fc80000000000 */
[----:B-----5:R-:W-:Y:S01]  /*1860*/  FFMA R22, R0, R8, R9 ;  /* 0x0000000800167223 */ /* 0x020fe20000000009 */
[----:B------:R-:W-:-:S04]  /*1870*/  IMAD.WIDE R8, R11, 0x4, R4 ;  /* 0x000000040b087825 */ /* 0x000fc800078e0204 */
[----:B---3--:R-:W-:Y:S02]  /*1880*/  FADD R21, -R22, R12 ;  /* 0x0000000c16157221 */ /* 0x008fe40000000100 */
[----:B------:R-:W2:Y:S02]  /*1890*/  LDG.E.CONSTANT R12, desc[UR6][R6.64] ;  /* 0x00000006060c7981 */ /* 0x000ea4000c1e9900 */
[----:B------:R-:W-:Y:S02]  /*18a0*/  FFMA R21, R0, R21, R22 ;  /* 0x0000001500157223 */ /* 0x000fe40000000016 */
[----:B------:R1:W-:Y:S04]  /*18b0*/  STG.E desc[UR6][R8.64+-0x8], R22 ;  /* 0xfffff81608007986 */ /* 0x0003e8000c101906 */
[----:B-1----:R1:W3:Y:S01]  /*18c0*/  LDG.E.CONSTANT R22, desc[UR6][R6.64+0x4] ;  /* 0x0000040606167981 */ /* 0x0022e2000c1e9900 */
[----:B----4-:R-:W-:-:S04]  /*18d0*/  FADD R27, -R21, R27 ;  /* 0x0000001b151b7221 */ /* 0x010fc80000000100 */
        /* <DEDUP_REMOVED lines=43> */
[----:B------:R-:W-:-:S02]  /*1b90*/  ISETP.GE.AND P1, PT, R10, -0xc, PT ;  /* 0xfffffff40a00780c */ /* 0x000fc40003f26270 */
[----:B------:R-:W-:Y:S02]  /*1ba0*/  IADD3 R13, PT, PT, R13, 0x10, RZ ;  /* 0x000000100d0d7810 */ /* 0x000fe40007ffe0ff */
[----:B------:R-:W-:Y:S01]  /*1bb0*/  IADD3 R11, PT, PT, R11, 0x10, RZ ;  /* 0x000000100b0b7810 */ /* 0x000fe20007ffe0ff */
[----:B--2---:R-:W-:-:S04]  /*1bc0*/  FADD R12, -R27, R12 ;  /* 0x0000000c1b0c7221 */ /* 0x004fc80000000100 */
[----:B------:R-:W-:-:S04]  /*1bd0*/  FFMA R12, R0, R12, R27 ;  /* 0x0000000c000c7223 */ /* 0x000fc8000000001b */
[----:B---3--:R-:W-:-:S04]  /*1be0*/  FADD R9, -R12, R22 ;  /* 0x000000160c097221 */ /* 0x008fc80000000100 */
[----:B------:R-:W-:Y:S01]  /*1bf0*/  FFMA R9, R0, R9, R12 ;  /* 0x0000000900097223 */ /* 0x000fe2000000000c */
[----:B------:R4:W-:Y:S04]  /*1c00*/  STG.E desc[UR6][R20.64], R12 ;  /* 0x0000000c14007986 */ /* 0x0009e8000c101906 */
[----:B------:R4:W-:Y:S01]  /*1c10*/  STG.E desc[UR6][R20.64+0x4], R9 ;  /* 0x0000040914007986 */ /* 0x0009e2000c101906 */
[----:B------:R-:W-:Y:S05]  /*1c20*/  @!P1 BRA `(.L_x_111) ;  /* 0xfffffff800b49947 */ /* 0x000fea000383ffff */
.L_x_110:
[----:B----4-:R-:W-:-:S04]  /*1c30*/  IADD3 R6, PT, PT, -R10, RZ, RZ ;  /* 0x000000ff0a067210 */ /* 0x010fc80007ffe1ff */
[----:B------:R-:W-:-:S13]  /*1c40*/  ISETP.GT.AND P1, PT, R6, 0x4, PT ;  /* 0x000000040600780c */ /* 0x000fda0003f24270 */
[----:B------:R-:W-:Y:S05]  /*1c50*/  @!P1 BRA `(.L_x_112) ;  /* 0x0000000000a89947 */ /* 0x000fea0003800000 */
[----:B0-----:R-:W-:-:S05]  /*1c60*/  IMAD.WIDE R14, R13, 0x4, R2 ;  /* 0x000000040d0e7825 */ /* 0x001fca00078e0202 */
[----:B-1----:R-:W2:Y:S04]  /*1c70*/  LDG.E.CONSTANT R16, desc[UR6][R14.64+-0x8] ;  /* 0xfffff8060e107981 */ /* 0x002ea8000c1e9900 */
        /* <DEDUP_REMOVED lines=40> */
.L_x_112:
[----:B------:R-:W-:-:S13]  /*1f00*/  ISETP.NE.OR P0, PT, R10, RZ, P0 ;  /* 0x000000ff0a00720c */ /* 0x000fda0000705670 */
[----:B------:R-:W-:Y:S05]  /*1f10*/  @!P0 EXIT ;  /* 0x000000000000894d */ /* 0x000fea0003800000 */
.L_x_109:
[----:B0-2---:R-:W-:-:S05]  /*1f20*/  IMAD.WIDE R14, R13, 0x4, R2 ;  /* 0x000000040d0e7825 */ /* 0x005fca00078e0202 */
[----:B---3--:R-:W2:Y:S04]  /*1f30*/  LDG.E.CONSTANT R6, desc[UR6][R14.64+-0x8] ;  /* 0xfffff8060e067981 */ /* 0x008ea8000c1e9900 */
[----:B------:R-:W3:Y:S04]  /*1f40*/  LDG.E.CONSTANT R8, desc[UR6][R14.64+-0x4] ;  /* 0xfffffc060e087981 */ /* 0x000ee8000c1e9900 */
[----:B------:R-:W4:Y:S04]  /*1f50*/  LDG.E.CONSTANT R12, desc[UR6][R14.64] ;  /* 0x000000060e0c7981 */ /* 0x000f28000c1e9900 */
[----:B-1----:R-:W4:Y:S01]  /*1f60*/  LDG.E.CONSTANT R16, desc[UR6][R14.64+0x4] ;  /* 0x000004060e107981 */ /* 0x002f22000c1e9900 */
[----:B------:R-:W-:-:S02]  /*1f70*/  IADD3 R10, PT, PT, R10, 0x4, RZ ;  /* 0x000000040a0a7810 */ /* 0x000fc40007ffe0ff */
[----:B------:R-:W-:Y:S02]  /*1f80*/  IADD3 R13, PT, PT, R13, 0x4, RZ ;  /* 0x000000040d0d7810 */ /* 0x000fe40007ffe0ff */
[----:B------:R-:W-:Y:S01]  /*1f90*/  ISETP.NE.AND P0, PT, R10, RZ, PT ;  /* 0x000000ff0a00720c */ /* 0x000fe20003f05270 */
[----:B--2---:R-:W-:-:S04]  /*1fa0*/  FADD R6, R6, -R9 ;  /* 0x8000000906067221 */ /* 0x004fc80000000000 */
[----:B-----5:R-:W-:Y:S01]  /*1fb0*/  FFMA R17, R0, R6, R9 ;  /* 0x0000000600117223 */ /* 0x020fe20000000009 */
[C---:B------:R-:W-:Y:S01]  /*1fc0*/  IMAD.WIDE R6, R11.reuse, 0x4, R4 ;  /* 0x000000040b067825 */ /* 0x040fe200078e0204 */
[----:B------:R-:W-:-:S03]  /*1fd0*/  IADD3 R11, PT, PT, R11, 0x4, RZ ;  /* 0x000000040b0b7810 */ /* 0x000fc60007ffe0ff */
        /* <DEDUP_REMOVED lines=8> */
[----:B------:R-:W-:-:S05]  /*2060*/  FFMA R9, R0, R16, R21 ;  /* 0x0000001000097223 */ /* 0x000fca0000000015 */
[----:B------:R3:W-:Y:S01]  /*2070*/  STG.E desc[UR6][R6.64+0x4], R9 ;  /* 0x0000040906007986 */ /* 0x0007e2000c101906 */
[----:B------:R-:W-:Y:S05]  /*2080*/  @P0 BRA `(.L_x_109) ;  /* 0xfffffffc00a40947 */ /* 0x000fea000383ffff */
[----:B------:R-:W-:Y:S05]  /*2090*/  EXIT ;  /* 0x000000000000794d */ /* 0x000fea0003800000 */
.L_x_99:
[----:B------:R-:W-:Y:S02]  /*20a0*/  MOV R11, 0x10 ;  /* 0x00000010000b7802 */ /* 0x000fe40000000f00 */
[----:B------:R-:W-:-:S07]  /*20b0*/  MOV R16, 0x1f ;  /* 0x0000001f00107802 */ /* 0x000fce0000000f00 */
[----:B-1---5:R-:W-:Y:S05]  /*20c0*/  WARPSYNC.COLLECTIVE R9, `(.L_x_113) ;  /* 0x0000000009087348 */ /* 0x022fea0003c00000 */
[----:B-1----:R0:W1:Y:S02]  /*20d0*/  SHFL.DOWN P0, R7, R2, R11, R16 ;  /* 0x0800000b02077389 */ /* 0x0020640000000010 */
[----:B01---5:R-:W-:Y:S05]  /*20e0*/  ENDCOLLECTIVE ;  /* 0x000000000000791b */ /* 0x023fea0003800000 */
.L_x_113:
[----:B------:R-:W-:Y:S01]  /*20f0*/  MOV R11, 0x8 ;  /* 0x00000008000b7802 */ /* 0x000fe20000000f00 */
[----:B------:R-:W-:-:S04]  /*2100*/  FADD R8, R7, R2 ;  /* 0x0000000207087221 */ /* 0x000fc80000000000 */
[----:B------:R-:W-:-:S07]  /*2110*/  IMAD.MOV.U32 R2, RZ, RZ, R8 ;  /* 0x000000ffff027224 */ /* 0x000fce00078e0008 */
[----:B------:R-:W-:Y:S05]  /*2120*/  WARPSYNC.COLLECTIVE R9, `(.L_x_114) ;  /* 0x0000000009087348 */ /* 0x000fea0003c00000 */
[----:B------:R0:W1:Y:S02]  /*2130*/  SHFL.DOWN P0, R7, R2, R11, R16 ;  /* 0x0800000b02077389 */ /* 0x0000640000000010 */
[----:B01----:R-:W-:Y:S05]  /*2140*/  ENDCOLLECTIVE ;  /* 0x000000000000791b */ /* 0x003fea0003800000 */
.L_x_114:
[----:B------:R-:W-:Y:S01]  /*2150*/  MOV R11, 0x4 ;  /* 0x00000004000b7802 */ /* 0x000fe20000000f00 */
[----:B------:R-:W-:-:S05]  /*2160*/  FADD R10, R8, R7 ;  /* 0x00000007080a7221 */ /* 0x000fca0000000000 */
[----:B------:R-:W-:-:S07]  /*2170*/  MOV R2, R10 ;  /* 0x0000000a00027202 */ /* 0x000fce0000000f00 */
[----:B------:R-:W-:Y:S05]  /*2180*/  WARPSYNC.COLLECTIVE R9, `(.L_x_115) ;  /* 0x0000000009087348 */ /* 0x000fea0003c00000 */
[----:B------:R0:W1:Y:S02]  /*2190*/  SHFL.DOWN P0, R7, R2, R11, R16 ;  /* 0x0800000b02077389 */ /* 0x0000640000000010 */
[----:B01----:R-:W-:Y:S05]  /*21a0*/  ENDCOLLECTIVE ;  /* 0x000000000000791b */ /* 0x003fea0003800000 */
.L_x_115:
[----:B------:R-:W-:Y:S01]  /*21b0*/  MOV R11, 0x2 ;  /* 0x00000002000b7802 */ /* 0x000fe20000000f00 */
[----:B------:R-:W-:-:S05]  /*21c0*/  FADD R12, R10, R7 ;  /* 0x000000070a0c7221 */ /* 0x000fca0000000000 */
[----:B------:R-:W-:-:S07]  /*21d0*/  MOV R2, R12 ;  /* 0x0000000c00027202 */ /* 0x000fce0000000f00 */
[----:B------:R-:W-:Y:S05]  /*21e0*/  WARPSYNC.COLLECTIVE R9, `(.L_x_116) ;  /* 0x0000000009087348 */ /* 0x000fea0003c00000 */
[----:B------:R0:W1:Y:S02]  /*21f0*/  SHFL.DOWN P0, R7, R2, R11, R16 ;  /* 0x0800000b02077389 */ /* 0x0000640000000010 */
[----:B01----:R-:W-:Y:S05]  /*2200*/  ENDCOLLECTIVE ;  /* 0x000000000000791b */ /* 0x003fea0003800000 */
.L_x_116:
[----:B------:R-:W-:Y:S01]  /*2210*/  MOV R11, 0x1 ;  /* 0x00000001000b7802 */ /* 0x000fe20000000f00 */
[----:B------:R-:W-:-:S05]  /*2220*/  FADD R14, R12, R7 ;  /* 0x000000070c0e7221 */ /* 0x000fca0000000000 */
[----:B------:R-:W-:-:S07]  /*2230*/  MOV R2, R14 ;  /* 0x0000000e00027202 */ /* 0x000fce0000000f00 */
[----:B------:R-:W-:Y:S05]  /*2240*/  WARPSYNC.COLLECTIVE R9, `(.L_x_117) ;  /* 0x0000000009087348 */ /* 0x000fea0003c00000 */
[----:B------:R0:W1:Y:S02]  /*2250*/  SHFL.DOWN P0, R7, R2, R11, R16 ;  /* 0x0800000b02077389 */ /* 0x0000640000000010 */
[----:B01----:R-:W-:Y:S05]  /*2260*/  ENDCOLLECTIVE ;  /* 0x000000000000791b */ /* 0x003fea0003800000 */
.L_x_117:
[----:B------:R-:W-:Y:S05]  /*2270*/  BRA `(.L_x_118) ;  /* 0xffffffe400647947 */ /* 0x000fea000383ffff */
        .weak           $__internal_3_$__cuda_sm3x_div_rn_noftz_f32_slowpath
        .type           $__internal_3_$__cuda_sm3x_div_rn_noftz_f32_slowpath,@function
        .size           $__internal_3_$__cuda_sm3x_div_rn_noftz_f32_slowpath,(.L_x_147 - $__internal_3_$__cuda_sm3x_div_rn_noftz_f32_slowpath)
$__internal_3_$__cuda_sm3x_div_rn_noftz_f32_slowpath:
        /* <DEDUP_REMOVED lines=30> */
[----:B------:R-:W-:Y:S01]  /*2460*/  @!P0 FFMA R2, R2, 1.84467440737095516160e+19, RZ ;  /* 0x5f80000002028823 */ /* 0x000fe200000000ff */
[----:B------:R-:W-:Y:S01]  /*2470*/  @!P0 MOV R7, 0xffffffc0 ;  /* 0xffffffc000078802 */ /* 0x000fe20000000f00 */
[----:B------:R-:W-:-:S03]  /*2480*/  @!P1 FFMA R3, R3, 1.84467440737095516160e+19, RZ ;  /* 0x5f80000003039823 */ /* 0x000fc600000000ff */
[----:B------:R-:W-:-:S07]  /*2490*/  @!P1 IADD3 R7, PT, PT, R7, 0x40, RZ ;  /* 0x0000004007079810 */ /* 0x000fce0007ffe0ff */
.L_x_120:
        /* <DEDUP_REMOVED lines=30> */
[CCC-:B------:R-:W-:Y:S01]  /*2680*/  FFMA.RM R10, R16.reuse, R12.reuse, R9.reuse ;  /* 0x0000000c100a7223 */ /* 0x1c0fe20000004009 */
[C---:B------:R-:W-:Y:S02]  /*2690*/  ISETP.NE.AND P2, PT, R11.reuse, RZ, PT ;  /* 0x000000ff0b00720c */ /* 0x040fe40003f45270 */
[----:B------:R-:W-:Y:S02]  /*26a0*/  ISETP.NE.AND P1, PT, R11, RZ, PT ;  /* 0x000000ff0b00720c */ /* 0x000fe40003f25270 */
[----:B------:R-:W-:Y:S01]  /*26b0*/  LOP3.LUT R7, R3, 0x7fffff, RZ, 0xc0, !PT ;  /* 0x007fffff03077812 */ /* 0x000fe200078ec0ff */
[----:B------:R-:W-:Y:S01]  /*26c0*/  FFMA.RP R3, R16, R12, R9 ;  /* 0x0000000c10037223 */ /* 0x000fe20000008009 */
[----:B------:R-:W-:Y:S02]  /*26d0*/  IADD3 R12, PT, PT, R11, 0x20, RZ ;  /* 0x000000200b0c7810 */ /* 0x000fe40007ffe0ff */
[----:B------:R-:W-:-:S02]  /*26e0*/  LOP3.LUT R7, R7, 0x800000, RZ, 0xfc, !PT ;  /* 0x0080000007077812 */ /* 0x000fc400078efcff */
[----:B------:R-:W-:Y:S02]  /*26f0*/  IADD3 R9, PT, PT, -R11, RZ, RZ ;  /* 0x000000ff0b097210 */ /* 0x000fe40007ffe1ff */
[----:B------:R-:W-:Y:S02]  /*2700*/  SHF.L.U32 R12, R7, R12, RZ ;  /* 0x0000000c070c7219 */ /* 0x000fe400000006ff */
[----:B------:R-:W-:Y:S02]  /*2710*/  FSETP.NEU.FTZ.AND P0, PT, R3, R10, PT ;  /* 0x0000000a0300720b */ /* 0x000fe40003f1d000 */
[----:B------:R-:W-:Y:S02]  /*2720*/  SEL R10, R9, RZ, P2 ;  /* 0x000000ff090a7207 */ /* 0x000fe40001000000 */
[----:B------:R-:W-:Y:S02]  /*2730*/  ISETP.NE.AND P1, PT, R12, RZ, P1 ;  /* 0x000000ff0c00720c */ /* 0x000fe40000f25270 */
[----:B------:R-:W-:-:S02]  /*2740*/  SHF.R.U32.HI R10, RZ, R10, R7 ;  /* 0x0000000aff0a7219 */ /* 0x000fc40000011607 */
[----:B------:R-:W-:Y:S02]  /*2750*/  PLOP3.LUT P0, PT, P0, P1, PT, 0xf8, 0x8f ;  /* 0x00000000008f781c */ /* 0x000fe40000703f70 */
[----:B------:R-:W-:Y:S02]  /*2760*/  SHF.R.U32.HI R12, RZ, 0x1, R10 ;  /* 0x00000001ff0c7819 */ /* 0x000fe4000001160a */
[----:B------:R-:W-:-:S04]  /*2770*/  SEL R3, RZ, 0x1, !P0 ;  /* 0x00000001ff037807 */ /* 0x000fc80004000000 */
[----:B------:R-:W-:-:S04]  /*2780*/  LOP3.LUT R3, R3, 0x1, R12, 0xf8, !PT ;  /* 0x0000000103037812 */ /* 0x000fc800078ef80c */
[----:B------:R-:W-:-:S04]  /*2790*/  LOP3.LUT R3, R3, R10, RZ, 0xc0, !PT ;  /* 0x0000000a03037212 */ /* 0x000fc800078ec0ff */
[----:B------:R-:W-:-:S04]  /*27a0*/  IADD3 R3, PT, PT, R12, R3, RZ ;  /* 0x000000030c037210 */ /* 0x000fc80007ffe0ff */
[----:B------:R-:W-:Y:S01]  /*27b0*/  LOP3.LUT R2, R3, R2, RZ, 0xfc, !PT ;  /* 0x0000000203027212 */ /* 0x000fe200078efcff */
[----:B------:R-:W-:Y:S06]  /*27c0*/  BRA `(.L_x_128) ;  /* 0x0000000000107947 */ /* 0x000fec0003800000 */
.L_x_127:
[----:B------:R-:W-:-:S04]  /*27d0*/  LOP3.LUT R2, R2, 0x80000000, RZ, 0xc0, !PT ;  /* 0x8000000002027812 */ /* 0x000fc800078ec0ff */
[----:B------:R-:W-:Y:S01]  /*27e0*/  LOP3.LUT R2, R2, 0x7f800000, RZ, 0xfc, !PT ;  /* 0x7f80000002027812 */ /* 0x000fe200078efcff */
[----:B------:R-:W-:Y:S06]  /*27f0*/  BRA `(.L_x_128) ;  /* 0x0000000000047947 */ /* 0x000fec0003800000 */
.L_x_126:
[----:B------:R-:W-:-:S07]  /*2800*/  LEA R2, R10, R2, 0x17 ;  /* 0x000000020a027211 */ /* 0x000fce00078eb8ff */
.L_x_128:
[----:B------:R-:W-:Y:S05]  /*2810*/  BSYNC B2 ;  /* 0x0000000000027941 */ /* 0x000fea0003800000 */
.L_x_125:
[----:B------:R-:W-:Y:S05]  /*2820*/  BRA `(.L_x_129) ;  /* 0x0000000000207947 */ /* 0x000fea0003800000 */
.L_x_124:
[----:B------:R-:W-:-:S04]  /*2830*/  LOP3.LUT R2, R3, 0x80000000, R2, 0x48, !PT ;  /* 0x8000000003027812 */ /* 0x000fc800078e4802 */
[----:B------:R-:W-:Y:S01]  /*2840*/  LOP3.LUT R2, R2, 0x7f800000, RZ, 0xfc, !PT ;  /* 0x7f80000002027812 */ /* 0x000fe200078efcff */
[----:B------:R-:W-:Y:S06]  /*2850*/  BRA `(.L_x_129) ;  /* 0x0000000000147947 */ /* 0x000fec0003800000 */
.L_x_123:
[----:B------:R-:W-:Y:S01]  /*2860*/  LOP3.LUT R2, R3, 0x80000000, R2, 0x48, !PT ;  /* 0x8000000003027812 */ /* 0x000fe200078e4802 */
[----:B------:R-:W-:Y:S06]  /*2870*/  BRA `(.L_x_129) ;  /* 0x00000000000c7947 */ /* 0x000fec0003800000 */
.L_x_122:
[----:B------:R-:W0:Y:S01]  /*2880*/  MUFU.RSQ R2, -QNAN ;  /* 0xffc0000000027908 */ /* 0x000e220000001400 */
[----:B------:R-:W-:Y:S05]  /*2890*/  BRA `(.L_x_129) ;  /* 0x0000000000047947 */ /* 0x000fea0003800000 */
.L_x_121:
[----:B------:R-:W-:-:S07]  /*28a0*/  FADD.FTZ R2, R2, R3 ;  /* 0x0000000302027221 */ /* 0x000fce0000010000 */
.L_x_129:
[----:B------:R-:W-:Y:S05]  /*28b0*/  BSYNC B1 ;  /* 0x0000000000017941 */ /* 0x000fea0003800000 */
.L_x_119:
[----:B------:R-:W-:-:S04]  /*28c0*/  HFMA2 R9, -RZ, RZ, 0, 0 ;  /* 0x00000000ff097431 */ /* 0x000fc800000001ff */
[----:B0-----:R-:W-:Y:S05]  /*28d0*/  RET.REL.NODEC R8 `(atr_batch_unified_f32) ;  /* 0xffffffd408c87950 */ /* 0x001fea0003c3ffff */
.L_x_130:
        /* <DEDUP_REMOVED lines=10> */
.L_x_147:


//--------------------- .text.exclusive_prefix_float2_from_tr --------------------------
	.section	.text.exclusive_prefix_float2_from_tr,"ax",@progbits
	.align	128
        .global         exclusive_prefix_float2_from_tr
        .type           exclusive_prefix_float2_from_tr,@function
        .size           exclusive_prefix_float2_from_tr,(.L_x_152 - exclusive_prefix_float2_from_tr)
        .other          exclusive_prefix_float2_from_tr,@"STO_CUDA_ENTRY STV_DEFAULT"
exclusive_prefix_float2_from_tr:
.text.exclusive_prefix_float2_from_tr:
[----:B------:R-:W-:Y:S01]  /*0000*/  LDC R1, c[0x0][0x37c] ;  /* 0x0000df00ff017b82 */ /* 0x000fe20000000800 */
[----:B------:R-:W0:Y:S07]  /*0010*/  S2R R0, SR_TID.X ;  /* 0x0000000000007919 */ /* 0x000e2e0000002100 */
[----:B------:R-:W0:Y:S02]  /*0020*/  S2UR UR4, SR_CTAID.X ;  /* 0x00000000000479c3 */ /* 0x000e240000002500 */
[----:B0-----:R-:W-:-:S13]  /*0030*/  LOP3.LUT P0, RZ, R0, UR4, RZ, 0xfc, !PT ;  /* 0x0000000400ff7c12 */ /* 0x001fda000f80fcff */
[----:B------:R-:W-:Y:S05]  /*0040*/  @P0 EXIT ;  /* 0x000000000000094d */ /* 0x000fea0003800000 */
[----:B------:R-:W0:Y:S01]  /*0050*/  LDC R0, c[0x0][0x388] ;  /* 0x0000e200ff007b82 */ /* 0x000e220000000800 */
[----:B------:R-:W1:Y:S07]  /*0060*/  LDCU.64 UR8, c[0x0][0x358] ;  /* 0x00006b00ff0877ac */ /* 0x000e6e0008000a00 */
[----:B------:R-:W1:Y:S01]  /*0070*/  LDC.64 R2, c[0x0][0x390] ;  /* 0x0000e400ff027b82 */ /* 0x000e620000000a00 */
[----:B0-----:R-:W-:Y:S01]  /*0080*/  ISETP.GE.AND P0, PT, R0, 0x1, PT ;  /* 0x000000010000780c */ /* 0x001fe20003f06270 */
[----:B-1----:R0:W-:-:S12]  /*0090*/  STG.E.64 desc[UR8][R2.64], RZ ;  /* 0x000000ff02007986 */ /* 0x0021d8000c101b08 */
[----:B------:R-:W-:Y:S05]  /*00a0*/  @!P0 EXIT ;  /* 0x000000000000894d */ /* 0x000fea0003800000 */
[C---:B------:R-:W-:Y:S01]  /*00b0*/  ISETP.GE.U32.AND P1, PT, R0.reuse, 0x8, PT ;  /* 0x000000080000780c */ /* 0x040fe20003f26070 */
[----:B------:R-:W-:Y:S01]  /*00c0*/  HFMA2 R22, -RZ, RZ, 0, 0 ;  /* 0x00000000ff167431 */ /* 0x000fe200000001ff */
[----:B------:R-:W-:Y:S02]  /*00d0*/  LOP3.LUT R26, R0, 0x7, RZ, 0xc0, !PT ;  /* 0x00000007001a7812 */ /* 0x000fe400078ec0ff */
[----:B0-----:R-:W-:Y:S02]  /*00e0*/  CS2R R2, SRZ ;  /* 0x0000000000027805 */ /* 0x001fe4000001ff00 */
[----:B------:R-:W-:-:S07]  /*00f0*/  ISETP.NE.AND P0, PT, R26, RZ, PT ;  /* 0x000000ff1a00720c */ /* 0x000fce0003f05270 */
[----:B------:R-:W-:Y:S06]  /*0100*/  @!P1 BRA `(.L_x_131) ;  /* 0x0000000400789947 */ /* 0x000fec0003800000 */
[----:B------:R-:W0:Y:S01]  /*0110*/  LDCU.64 UR6, c[0x0][0x380] ;  /* 0x00007000ff0677ac */ /* 0x000e220008000a00 */
[----:B------:R-:W-:Y:S02]  /*0120*/  LOP3.LUT R22, R0, 0x7ffffff8, RZ, 0xc0, !PT ;  /* 0x7ffffff800167812 */ /* 0x000fe400078ec0ff */
[----:B------:R-:W-:Y:S01]  /*0130*/  MOV R3, RZ ;  /* 0x000000ff00037202 */ /* 0x000fe20000000f00 */
[----:B------:R-:W1:Y:S01]  /*0140*/  LDCU.64 UR4, c[0x0][0x390] ;  /* 0x00007200ff0477ac */ /* 0x000e620008000a00 */
[----:B------:R-:W-:Y:S01]  /*0150*/  IADD3 R23, PT, PT, -R22, RZ, RZ ;  /* 0x000000ff16177210 */ /* 0x000fe20007ffe1ff */
[----:B0-----:R-:W-:Y:S02]  /*0160*/  UIADD3 UR6, UP0, UPT, UR6, 0x10, URZ ;  /* 0x0000001006067890 */ /* 0x001fe4000ff1e0ff */
[----:B-1----:R-:W-:Y:S02]  /*0170*/  UIADD3 UR4, UP1, UPT, UR4, 0x20, URZ ;  /* 0x0000002004047890 */ /* 0x002fe4000ff3e0ff */
[----:B------:R-:W-:-:S02]  /*0180*/  UIADD3.X UR7, UPT, UPT, URZ, UR7, URZ, UP0, !UPT ;  /* 0x00000007ff077290 */ /* 0x000fc400087fe4ff */
[----:B------:R-:W-:Y:S01]  /*0190*/  MOV R4, UR6 ;  /* 0x0000000600047c02 */ /* 0x000fe20008000f00 */
[----:B------:R-:W-:Y:S01]  /*01a0*/  UIADD3.X UR5, UPT, UPT, URZ, UR5, URZ, UP1, !UPT ;  /* 0x00000005ff057290 */ /* 0x000fe20008ffe4ff */
[----:B------:R-:W-:Y:S02]  /*01b0*/  MOV R24, UR4 ;  /* 0x0000000400187c02 */ /* 0x000fe40008000f00 */
[----:B------:R-:W-:-:S03]  /*01c0*/  MOV R5, UR7 ;  /* 0x0000000700057c02 */ /* 0x000fc60008000f00 */
[----:B------:R-:W-:-:S07]  /*01d0*/  MOV R25, UR5 ;  /* 0x0000000500197c02 */ /* 0x000fce0008000f00 */
.L_x_132:
[----:B0-----:R-:W2:Y:S04]  /*01e0*/  LDG.E.CONSTANT R7, desc[UR8][R4.64+-0x10] ;  /* 0xfffff00804077981 */ /* 0x001ea8000c1e9900 */
[----:B------:R-:W3:Y:S04]  /*01f0*/  LDG.E.CONSTANT R27, desc[UR8][R4.64+-0xc] ;  /* 0xfffff408041b7981 */ /* 0x000ee8000c1e9900 */
[----:B------:R-:W4:Y:S04]  /*0200*/  LDG.E.CONSTANT R19, desc[UR8][R4.64+-0x8] ;  /* 0xfffff80804137981 */ /* 0x000f28000c1e9900 */
[----:B------:R-:W5:Y:S04]  /*0210*/  LDG.E.CONSTANT R17, desc[UR8][R4.64+-0x4] ;  /* 0xfffffc0804117981 */ /* 0x000f68000c1e9900 */
[----:B------:R-:W5:Y:S04]  /*0220*/  LDG.E.CONSTANT R15, desc[UR8][R4.64] ;  /* 0x00000008040f7981 */ /* 0x000f68000c1e9900 */
[----:B------:R-:W5:Y:S04]  /*0230*/  LDG.E.CONSTANT R13, desc[UR8][R4.64+0x4] ;  /* 0x00000408040d7981 */ /* 0x000f68000c1e9900 */
[----:B------:R-:W5:Y:S04]  /*0240*/  LDG.E.CONSTANT R11, desc[UR8][R4.64+0x8] ;  /* 0x00000808040b7981 */ /* 0x000f68000c1e9900 */
[----:B------:R0:W5:Y:S01]  /*0250*/  LDG.E.CONSTANT R9, desc[UR8][R4.64+0xc] ;  /* 0x00000c0804097981 */ /* 0x000162000c1e9900 */
[----:B------:R-:W-:-:S04]  /*0260*/  IADD3 R23, PT, PT, R23, 0x8, RZ ;  /* 0x0000000817177810 */ /* 0x000fc80007ffe0ff */
[----:B------:R-:W-:Y:S02]  /*0270*/  ISETP.NE.AND P1, PT, R23, RZ, PT ;  /* 0x000000ff1700720c */ /* 0x000fe40003f25270 */
[----:B0-----:R-:W-:-:S04]  /*0280*/  IADD3 R4, P2, PT, R4, 0x20, RZ ;  /* 0x0000002004047810 */ /* 0x001fc80007f5e0ff */
[----:B------:R-:W-:Y:S01]  /*0290*/  IADD3.X R5, PT, PT, RZ, R5, RZ, P2, !PT ;  /* 0x00000005ff057210 */ /* 0x000fe200017fe4ff */
[----:B--2---:R-:W-:-:S04]  /*02a0*/  FADD R6, R7, R2 ;  /* 0x0000000207067221 */ /* 0x004fc80000000000 */
[C---:B------:R-:W-:Y:S01]  /*02b0*/  FADD R8, R6.reuse, -R2 ;  /* 0x8000000206087221 */ /* 0x040fe20000000000 */
[----:B---3--:R-:W-:-:S03]  /*02c0*/  FADD R10, R6, R27 ;  /* 0x0000001b060a7221 */ /* 0x008fc60000000000 */
[--C-:B------:R-:W-:Y:S01]  /*02d0*/  FADD R21, R6, -R8.reuse ;  /* 0x8000000806157221 */ /* 0x100fe20000000000 */
[----:B------:R-:W-:Y:S01]  /*02e0*/  FADD R8, R7, -R8 ;  /* 0x8000000807087221 */ /* 0x000fe20000000000 */
[----:B----4-:R-:W-:Y:S02]  /*02f0*/  FADD R12, R10, R19 ;  /* 0x000000130a0c7221 */ /* 0x010fe40000000000 */
[----:B------:R-:W-:Y:S01]  /*0300*/  FADD R21, -R21, R2 ;  /* 0x0000000215157221 */ /* 0x000fe20000000100 */
[----:B------:R-:W-:Y:S01]  /*0310*/  FADD R2, -R6, R10 ;  /* 0x0000000a06027221 */ /* 0x000fe20000000100 */
[----:B-----5:R-:W-:Y:S02]  /*0320*/  FADD R14, R12, R17 ;  /* 0x000000110c0e7221 */ /* 0x020fe40000000000 */
[----:B------:R-:W-:Y:S01]  /*0330*/  FADD R8, R21, R8 ;  /* 0x0000000815087221 */ /* 0x000fe20000000000 */
[----:B------:R-:W-:Y:S01]  /*0340*/  FADD R27, R27, -R2 ;  /* 0x800000021b1b7221 */ /* 0x000fe20000000000 */
[----:B------:R-:W-:-:S02]  /*0350*/  FADD R16, R14, R15 ;  /* 0x0000000f0e107221 */ /* 0x000fc40000000000 */
[----:B------:R-:W-:Y:S01]  /*0360*/  FADD R7, R8, R3 ;  /* 0x0000000308077221 */ /* 0x000fe20000000000 */
[C---:B------:R-:W-:Y:S01]  /*0370*/  FADD R3, R10.reuse, -R2 ;  /* 0x800000020a037221 */ /* 0x040fe20000000000 */
[----:B------:R-:W-:Y:S01]  /*0380*/  FADD R8, -R10, R12 ;  /* 0x0000000c0a087221 */ /* 0x000fe20000000100 */
[----:B------:R-:W-:Y:S02]  /*0390*/  FADD R18, R16, R13 ;  /* 0x0000000d10127221 */ /* 0x000fe40000000000 */
[----:B------:R-:W-:Y:S01]  /*03a0*/  FADD R2, R6, -R3 ;  /* 0x8000000306027221 */ /* 0x000fe20000000000 */
[C-C-:B------:R-:W-:Y:S01]  /*03b0*/  FADD R21, R12.reuse, -R8.reuse ;  /* 0x800000080c157221 */ /* 0x140fe20000000000 */
[----:B------:R-:W-:Y:S01]  /*03c0*/  FADD R19, R19, -R8 ;  /* 0x8000000813137221 */ /* 0x000fe20000000000 */
[----:B------:R-:W-:Y:S01]  /*03d0*/  FADD R3, -R12, R14 ;  /* 0x0000000e0c037221 */ /* 0x000fe20000000100 */
[----:B------:R-:W-:Y:S01]  /*03e0*/  FADD R8, -R14, R16 ;  /* 0x000000100e087221 */ /* 0x000fe20000000100 */
[----:B------:R-:W-:Y:S01]  /*03f0*/  FADD R20, R10, -R21 ;  /* 0x800000150a147221 */ /* 0x000fe20000000000 */
[----:B------:R-:W-:Y:S01]  /*0400*/  FADD R2, R2, R27 ;  /* 0x0000001b02027221 */ /* 0x000fe20000000000 */
[--C-:B------:R-:W-:Y:S01]  /*0410*/  FADD R17, R17, -R3.reuse ;  /* 0x8000000311117221 */ /* 0x100fe20000000000 */
[----:B------:R-:W-:Y:S01]  /*0420*/  FADD R3, R14, -R3 ;  /* 0x800000030e037221 */ /* 0x000fe20000000000 */
[--C-:B------:R-:W-:Y:S01]  /*0430*/  FADD R28, R15, -R8.reuse ;  /* 0x800000080f1c7221 */ /* 0x100fe20000000000 */
[----:B------:R-:W-:Y:S01]  /*0440*/  FADD R15, R16, -R8 ;  /* 0x80000008100f7221 */ /* 0x000fe20000000000 */
[----:B------:R-:W-:Y:S01]  /*0450*/  FADD R20, R20, R19 ;  /* 0x0000001314147221 */ /* 0x000fe20000000000 */
[----:B------:R-:W-:Y:S01]  /*0460*/  FADD R8, R12, -R3 ;  /* 0x800000030c087221 */ /* 0x000fe20000000000 */
[----:B------:R-:W-:Y:S01]  /*0470*/  FADD R19, -R16, R18 ;  /* 0x0000001210137221 */ /* 0x000fe20000000100 */
[----:B------:R-:W-:Y:S01]  /*0480*/  FADD R3, R14, -R15 ;  /* 0x8000000f0e037221 */ /* 0x000fe20000000000 */
[----:B------:R-:W-:Y:S01]  /*0490*/  MOV R21, R25 ;  /* 0x0000001900157202 */ /* 0x000fe20000000f00 */
[----:B------:R-:W-:Y:S01]  /*04a0*/  FADD R15, R8, R17 ;  /* 0x00000011080f7221 */ /* 0x000fe20000000000 */
[C---:B------:R-:W-:Y:S01]  /*04b0*/  FADD R8, R18.reuse, R11 ;  /* 0x0000000b12087221 */ /* 0x040fe20000000000 */
[----:B------:R-:W-:Y:S01]  /*04c0*/  FADD R17, R3, R28 ;  /* 0x0000001c03117221 */ /* 0x000fe20000000000 */
[C-C-:B------:R-:W-:Y:S01]  /*04d0*/  FADD R3, R18.reuse, -R19.reuse ;  /* 0x8000001312037221 */ /* 0x140fe20000000000 */
[----:B------:R-:W-:Y:S01]  /*04e0*/  FADD R28, R13, -R19 ;  /* 0x800000130d1c7221 */ /* 0x000fe20000000000 */
[----:B------:R-:W-:-:S02]  /*04f0*/  FADD R13, -R18, R8 ;  /* 0x00000008120d7221 */ /* 0x000fc40000000100 */
[----:B------:R-:W-:-:S04]  /*0500*/  FADD R3, R16, -R3 ;  /* 0x8000000310037221 */ /* 0x000fc80000000000 */
[----:B------:R-:W-:Y:S01]  /*0510*/  FADD R19, R3, R28 ;  /* 0x0000001c03137221 */ /* 0x000fe20000000000 */
[C-C-:B------:R-:W-:Y:S01]  /*0520*/  FADD R3, R8.reuse, -R13.reuse ;  /* 0x8000000d08037221 */ /* 0x140fe20000000000 */
[----:B------:R-:W-:Y:S01]  /*0530*/  FADD R28, R11, -R13 ;  /* 0x8000000d0b1c7221 */ /* 0x000fe20000000000 */
[----:B------:R-:W-:Y:S01]  /*0540*/  FADD R11, R7, R2 ;  /* 0x00000002070b7221 */ /* 0x000fe20000000000 */
[----:B------:R-:W-:Y:S01]  /*0550*/  FADD R2, R8, R9 ;  /* 0x0000000908027221 */ /* 0x000fe20000000000 */
[----:B------:R-:W-:Y:S02]  /*0560*/  FADD R3, R18, -R3 ;  /* 0x8000000312037221 */ /* 0x000fe40000000000 */
[----:B------:R-:W-:Y:S02]  /*0570*/  FADD R13, R11, R20 ;  /* 0x000000140b0d7221 */ /* 0x000fe40000000000 */
[----:B------:R-:W-:Y:S01]  /*0580*/  FADD R28, R3, R28 ;  /* 0x0000001c031c7221 */ /* 0x000fe20000000000 */
[----:B------:R-:W-:Y:S01]  /*0590*/  FADD R3, -R8, R2 ;  /* 0x0000000208037221 */ /* 0x000fe20000000100 */
[----:B------:R-:W-:-:S03]  /*05a0*/  FADD R15, R13, R15 ;  /* 0x0000000f0d0f7221 */ /* 0x000fc60000000000 */
[--C-:B------:R-:W-:Y:S01]  /*05b0*/  FADD R20, R9, -R3.reuse ;  /* 0x8000000309147221 */ /* 0x100fe20000000000 */
[----:B------:R-:W-:Y:S01]  /*05c0*/  FADD R3, R2, -R3 ;  /* 0x8000000302037221 */ /* 0x000fe20000000000 */
[----:B------:R-:W-:-:S03]  /*05d0*/  FADD R17, R15, R17 ;  /* 0x000000110f117221 */ /* 0x000fc60000000000 */
[----:B------:R-:W-:Y:S01]  /*05e0*/  FADD R3, R8, -R3 ;  /* 0x8000000308037221 */ /* 0x000fe20000000000 */
[----:B------:R-:W-:-:S03]  /*05f0*/  FADD R19, R17, R19 ;  /* 0x0000001311137221 */ /* 0x000fc60000000000 */
[----:B------:R-:W-:Y:S01]  /*0600*/  FADD R3, R3, R20 ;  /* 0x0000001403037221 */ /* 0x000fe20000000000 */
[----:B------:R-:W-:Y:S01]  /*0610*/  FADD R9, R19, R28 ;  /* 0x0000001c13097221 */ /* 0x000fe20000000000 */
[----:B------:R-:W-:-:S03]  /*0620*/  MOV R20, R24 ;  /* 0x0000001800147202 */ /* 0x000fc60000000f00 */
[----:B------:R-:W-:Y:S01]  /*0630*/  FADD R3, R9, R3 ;  /* 0x0000000309037221 */ /* 0x000fe20000000000 */
[----:B------:R-:W-:Y:S01]  /*0640*/  IADD3 R24, P3, PT, R20, 0x40, RZ ;  /* 0x0000004014187810 */ /* 0x000fe20007f7e0ff */
[----:B------:R0:W-:Y:S03]  /*0650*/  STG.E.64 desc[UR8][R20.64+-0x18], R6 ;  /* 0xffffe80614007986 */ /* 0x0001e6000c101b08 */
[----:B------:R-:W-:Y:S01]  /*0660*/  IADD3.X R25, PT, PT, RZ, R21, RZ, P3, !PT ;  /* 0x00000015ff197210 */ /* 0x000fe20001ffe4ff */
[----:B------:R0:W-:Y:S04]  /*0670*/  STG.E.64 desc[UR8][R20.64+-0x10], R10 ;  /* 0xfffff00a14007986 */ /* 0x0001e8000c101b08 */
[----:B------:R0:W-:Y:S04]  /*0680*/  STG.E.64 desc[UR8][R20.64+-0x8], R12 ;  /* 0xfffff80c14007986 */ /* 0x0001e8000c101b08 */
[----:B------:R0:W-:Y:S04]  /*0690*/  STG.E.64 desc[UR8][R20.64], R14 ;  /* 0x0000000e14007986 */ /* 0x0001e8000c101b08 */
[----:B------:R0:W-:Y:S04]  /*06a0*/  STG.E.64 desc[UR8][R20.64+0x8], R16 ;  /* 0x0000081014007986 */ /* 0x0001e8000c101b08 */
[----:B------:R0:W-:Y:S04]  /*06b0*/  STG.E.64 desc[UR8][R20.64+0x10], R18 ;  /* 0x0000101214007986 */ /* 0x0001e8000c101b08 */
[----:B------:R0:W-:Y:S04]  /*06c0*/  STG.E.64 desc[UR8][R20.64+0x18], R8 ;  /* 0x0000180814007986 */ /* 0x0001e8000c101b08 */
[----:B------:R0:W-:Y:S01]  /*06d0*/  STG.E.64 desc[UR8][R20.64+0x20], R2 ;  /* 0x0000200214007986 */ /* 0x0001e2000c101b08 */
[----:B------:R-:W-:Y:S05]  /*06e0*/  @P1 BRA `(.L_x_132) ;  /* 0xfffffff800bc1947 */ /* 0x000fea000383ffff */
.L_x_131:
[----:B------:R-:W-:Y:S05]  /*06f0*/  @!P0 EXIT ;  /* 0x000000000000894d */ /* 0x000fea0003800000 */
[----:B------:R-:W-:Y:S02]  /*0700*/  ISETP.GE.U32.AND P0, PT, R26, 0x4, PT ;  /* 0x000000041a00780c */ /* 0x000fe40003f06070 */
[----:B0-----:R-:W-:-:S04]  /*0710*/  LOP3.LUT R16, R0, 0x3, RZ, 0xc0, !PT ;  /* 0x0000000300107812 */ /* 0x001fc800078ec0ff */
[----:B------:R-:W-:-:S07]  /*0720*/  ISETP.NE.AND P1, PT, R16, RZ, PT ;  /* 0x000000ff1000720c */ /* 0x000fce0003f25270 */
[----:B------:R-:W-:Y:S06]  /*0730*/  @!P0 BRA `(.L_x_133) ;  /* 0x0000000000a48947 */ /* 0x000fec0003800000 */
[----:B------:R-:W0:Y:S08]  /*0740*/  LDC.64 R12, c[0x0][0x380] ;  /* 0x0000e000ff0c7b82 */ /* 0x000e300000000a00 */
[----:B------:R-:W1:Y:S01]  /*0750*/  LDC.64 R10, c[0x0][0x390] ;  /* 0x0000e400ff0a7b82 */ /* 0x000e620000000a00 */
[----:B0-----:R-:W-:-:S05]  /*0760*/  IMAD.WIDE.U32 R12, R22, 0x4, R12 ;  /* 0x00000004160c7825 */ /* 0x001fca00078e000c */
[----:B------:R-:W2:Y:S04]  /*0770*/  LDG.E.CONSTANT R7, desc[UR8][R12.64] ;  /* 0x000000080c077981 */ /* 0x000ea8000c1e9900 */
[----:B------:R-:W3:Y:S04]  /*0780*/  LDG.E.CONSTANT R15, desc[UR8][R12.64+0x4] ;  /* 0x000004080c0f7981 */ /* 0x000ee8000c1e9900 */
[----:B------:R-:W4:Y:S04]  /*0790*/  LDG.E.CONSTANT R17, desc[UR8][R12.64+0x8] ;  /* 0x000008080c117981 */ /* 0x000f28000c1e9900 */
[----:B------:R0:W5:Y:S01]  /*07a0*/  LDG.E.CONSTANT R5, desc[UR8][R12.64+0xc] ;  /* 0x00000c080c057981 */ /* 0x000162000c1e9900 */
[C---:B-1----:R-:W-:Y:S01]  /*07b0*/  IMAD.WIDE.U32 R10, R22.reuse, 0x8, R10 ;  /* 0x00000008160a7825 */ /* 0x042fe200078e000a */
[----:B------:R-:W-:-:S03]  /*07c0*/  IADD3 R22, PT, PT, R22, 0x4, RZ ;  /* 0x0000000416167810 */ /* 0x000fc60007ffe0ff */
[----:B--2---:R-:W-:-:S04]  /*07d0*/  FADD R6, R2, R7 ;  /* 0x0000000702067221 */ /* 0x004fc80000000000 */
[----:B------:R-:W-:Y:S01]  /*07e0*/  FADD R8, -R2, R6 ;  /* 0x0000000602087221 */ /* 0x000fe20000000100 */
[----:B---3--:R-:W-:-:S03]  /*07f0*/  FADD R4, R6, R15 ;  /* 0x0000000f06047221 */ /* 0x008fc60000000000 */
[--C-:B------:R-:W-:Y:S01]  /*0800*/  FADD R9, R6, -R8.reuse ;  /* 0x8000000806097221 */ /* 0x100fe20000000000 */
[----:B------:R-:W-:Y:S01]  /*0810*/  FADD R14, R7, -R8 ;  /* 0x80000008070e7221 */ /* 0x000fe20000000000 */
[----:B----4-:R-:W-:Y:S02]  /*0820*/  FADD R8, R4, R17 ;  /* 0x0000001104087221 */ /* 0x010fe40000000000 */
[----:B------:R-:W-:Y:S01]  /*0830*/  FADD R9, R2, -R9 ;  /* 0x8000000902097221 */ /* 0x000fe20000000000 */
[----:B------:R-:W-:-:S03]  /*0840*/  FADD R2, -R6, R4 ;  /* 0x0000000406027221 */ /* 0x000fc60000000100 */
[----:B------:R-:W-:Y:S01]  /*0850*/  FADD R14, R9, R14 ;  /* 0x0000000e090e7221 */ /* 0x000fe20000000000 */
[C---:B------:R-:W-:Y:S01]  /*0860*/  FADD R7, R4.reuse, -R2 ;  /* 0x8000000204077221 */ /* 0x040fe20000000000 */
[----:B------:R-:W-:Y:S01]  /*0870*/  FADD R9, -R4, R8 ;  /* 0x0000000804097221 */ /* 0x000fe20000000100 */
[----:B0-----:R-:W-:Y:S01]  /*0880*/  FADD R12, R15, -R2 ;  /* 0x800000020f0c7221 */ /* 0x001fe20000000000 */
[----:B-----5:R-:W-:Y:S01]  /*0890*/  FADD R2, R8, R5 ;  /* 0x0000000508027221 */ /* 0x020fe20000000000 */
[----:B------:R-:W-:Y:S01]  /*08a0*/  FADD R7, R6, -R7 ;  /* 0x8000000706077221 */ /* 0x000fe20000000000 */
[C-C-:B------:R-:W-:Y:S01]  /*08b0*/  FADD R13, R8.reuse, -R9.reuse ;  /* 0x80000009080d7221 */ /* 0x140fe20000000000 */
[----:B------:R-:W-:Y:S01]  /*08c0*/  FADD R18, R17, -R9 ;  /* 0x8000000911127221 */ /* 0x000fe20000000000 */
[----:B------:R-:W-:Y:S01]  /*08d0*/  FADD R9, -R8, R2 ;  /* 0x0000000208097221 */ /* 0x000fe20000000100 */
[----:B------:R-:W-:Y:S01]  /*08e0*/  FADD R12, R7, R12 ;  /* 0x0000000c070c7221 */ /* 0x000fe20000000000 */
[----:B------:R-:W-:Y:S01]  /*08f0*/  FADD R7, R3, R14 ;  /* 0x0000000e03077221 */ /* 0x000fe20000000000 */
[----:B------:R-:W-:Y:S01]  /*0900*/  FADD R13, R4, -R13 ;  /* 0x8000000d040d7221 */ /* 0x000fe20000000000 */
[--C-:B------:R-:W-:Y:S01]  /*0910*/  FADD R3, R2, -R9.reuse ;  /* 0x8000000902037221 */ /* 0x100fe20000000000 */
[----:B------:R-:W-:Y:S01]  /*0920*/  FADD R14, R5, -R9 ;  /* 0x80000009050e7221 */ /* 0x000fe20000000000 */
[----:B------:R-:W-:Y:S01]  /*0930*/  FADD R5, R7, R12 ;  /* 0x0000000c07057221 */ /* 0x000fe20000000000 */
[----:B------:R-:W-:Y:S01]  /*0940*/  FADD R18, R13, R18 ;  /* 0x000000120d127221 */ /* 0x000fe20000000000 */
[----:B------:R-:W-:Y:S01]  /*0950*/  FADD R3, R8, -R3 ;  /* 0x8000000308037221 */ /* 0x000fe20000000000 */
[----:B------:R0:W-:Y:S02]  /*0960*/  STG.E.64 desc[UR8][R10.64+0x8], R6 ;  /* 0x000008060a007986 */ /* 0x0001e4000c101b08 */
[----:B------:R-:W-:Y:S01]  /*0970*/  FADD R9, R5, R18 ;  /* 0x0000001205097221 */ /* 0x000fe20000000000 */
[----:B------:R-:W-:Y:S01]  /*0980*/  FADD R14, R3, R14 ;  /* 0x0000000e030e7221 */ /* 0x000fe20000000000 */
[----:B------:R0:W-:Y:S03]  /*0990*/  STG.E.64 desc[UR8][R10.64+0x10], R4 ;  /* 0x000010040a007986 */ /* 0x0001e6000c101b08 */
[----:B------:R-:W-:Y:S01]  /*09a0*/  FADD R3, R9, R14 ;  /* 0x0000000e09037221 */ /* 0x000fe20000000000 */
[----:B------:R0:W-:Y:S04]  /*09b0*/  STG.E.64 desc[UR8][R10.64+0x18], R8 ;  /* 0x000018080a007986 */ /* 0x0001e8000c101b08 */
[----:B------:R0:W-:Y:S02]  /*09c0*/  STG.E.64 desc[UR8][R10.64+0x20], R2 ;  /* 0x000020020a007986 */ /* 0x0001e4000c101b08 */
.L_x_133:
[----:B------:R-:W-:Y:S05]  /*09d0*/  @!P1 EXIT ;  /* 0x000000000000994d */ /* 0x000fea0003800000 */
[----:B------:R-:W-:Y:S02]  /*09e0*/  ISETP.NE.AND P0, PT, R16, 0x1, PT ;  /* 0x000000011000780c */ /* 0x000fe40003f05270 */
[----:B------:R-:W-:-:S04]  /*09f0*/  LOP3.LUT R0, R0, 0x1, RZ, 0xc0, !PT ;  /* 0x0000000100007812 */ /* 0x000fc800078ec0ff */
[----:B------:R-:W-:-:S07]  /*0a00*/  ISETP.NE.U32.AND P1, PT, R0, 0x1, PT ;  /* 0x000000010000780c */ /* 0x000fce0003f25070 */
[----:B------:R-:W-:Y:S06]  /*0a10*/  @!P0 BRA `(.L_x_134) ;  /* 0x00000000005c8947 */ /* 0x000fec0003800000 */
[----:B0-----:R-:W0:Y:S08]  /*0a20*/  LDC.64 R4, c[0x0][0x380] ;  /* 0x0000e000ff047b82 */ /* 0x001e300000000a00 */
[----:B------:R-:W1:Y:S01]  /*0a30*/  LDC.64 R6, c[0x0][0x390] ;  /* 0x0000e400ff067b82 */ /* 0x000e620000000a00 */
[----:B0-----:R-:W-:-:S05]  /*0a40*/  IMAD.WIDE.U32 R8, R22, 0x4, R4 ;  /* 0x0000000416087825 */ /* 0x001fca00078e0004 */
[----:B------:R-:W2:Y:S04]  /*0a50*/  LDG.E.CONSTANT R5, desc[UR8][R8.64] ;  /* 0x0000000808057981 */ /* 0x000ea8000c1e9900 */
[----:B------:R-:W3:Y:S01]  /*0a60*/  LDG.E.CONSTANT R13, desc[UR8][R8.64+0x4] ;  /* 0x00000408080d7981 */ /* 0x000ee2000c1e9900 */
[C---:B-1----:R-:W-:Y:S01]  /*0a70*/  IMAD.WIDE.U32 R6, R22.reuse, 0x8, R6 ;  /* 0x0000000816067825 */ /* 0x042fe200078e0006 */
[----:B------:R-:W-:-:S03]  /*0a80*/  IADD3 R22, PT, PT, R22, 0x2, RZ ;  /* 0x0000000216167810 */ /* 0x000fc60007ffe0ff */
[----:B--2---:R-:W-:-:S04]  /*0a90*/  FADD R4, R2, R5 ;  /* 0x0000000502047221 */ /* 0x004fc80000000000 */
[----:B------:R-:W-:-:S04]  /*0aa0*/  FADD R0, -R2, R4 ;  /* 0x0000000402007221 */ /* 0x000fc80000000100 */
[--C-:B------:R-:W-:Y:S01]  /*0ab0*/  FADD R11, R4, -R0.reuse ;  /* 0x80000000040b7221 */ /* 0x100fe20000000000 */
[----:B------:R-:W-:-:S03]  /*0ac0*/  FADD R0, R5, -R0 ;  /* 0x8000000005007221 */ /* 0x000fc60000000000 */
[----:B------:R-:W-:Y:S01]  /*0ad0*/  FADD R11, R2, -R11 ;  /* 0x8000000b020b7221 */ /* 0x000fe20000000000 */
[----:B---3--:R-:W-:-:S03]  /*0ae0*/  FADD R2, R4, R13 ;  /* 0x0000000d04027221 */ /* 0x008fc60000000000 */
[----:B------:R-:W-:Y:S01]  /*0af0*/  FADD R0, R11, R0 ;  /* 0x000000000b007221 */ /* 0x000fe20000000000 */
[----:B------:R-:W-:-:S04]  /*0b00*/  FADD R10, -R4, R2 ;  /* 0x00000002040a7221 */ /* 0x000fc80000000100 */
[--C-:B------:R-:W-:Y:S01]  /*0b10*/  FADD R5, R2, -R10.reuse ;  /* 0x8000000a02057221 */ /* 0x100fe20000000000 */
[----:B------:R-:W-:-:S03]  /*0b20*/  FADD R13, R13, -R10 ;  /* 0x8000000a0d0d7221 */ /* 0x000fc60000000000 */
[----:B------:R-:W-:Y:S01]  /*0b30*/  FADD R8, R4, -R5 ;  /* 0x8000000504087221 */ /* 0x000fe20000000000 */
[----:B------:R-:W-:-:S03]  /*0b40*/  FADD R5, R3, R0 ;  /* 0x0000000003057221 */ /* 0x000fc60000000000 */
[----:B------:R-:W-:Y:S02]  /*0b50*/  FADD R8, R8, R13 ;  /* 0x0000000d08087221 */ /* 0x000fe40000000000 */
[----:B------:R1:W-:Y:S02]  /*0b60*/  STG.E.64 desc[UR8][R6.64+0x8], R4 ;  /* 0x0000080406007986 */ /* 0x0003e4000c101b08 */
[----:B------:R-:W-:-:S05]  /*0b70*/  FADD R3, R5, R8 ;  /* 0x0000000805037221 */ /* 0x000fca0000000000 */
[----:B------:R1:W-:Y:S02]  /*0b80*/  STG.E.64 desc[UR8][R6.64+0x10], R2 ;  /* 0x0000100206007986 */ /* 0x0003e4000c101b08 */
.L_x_134:
[----:B------:R-:W-:Y:S05]  /*0b90*/  @P1 EXIT ;  /* 0x000000000000194d */ /* 0x000fea0003800000 */
[----:B01----:R-:W0:Y:S08]  /*0ba0*/  LDC.64 R4, c[0x0][0x380] ;  /* 0x0000e000ff047b82 */ /* 0x003e300000000a00 */
[----:B------:R-:W1:Y:S01]  /*0bb0*/  LDC.64 R6, c[0x0][0x390] ;  /* 0x0000e400ff067b82 */ /* 0x000e620000000a00 */
[----:B0-----:R-:W-:-:S06]  /*0bc0*/  IMAD.WIDE.U32 R4, R22, 0x4, R4 ;  /* 0x0000000416047825 */ /* 0x001fcc00078e0004 */
[----:B------:R-:W2:Y:S01]  /*0bd0*/  LDG.E.CONSTANT R5, desc[UR8][R4.64] ;  /* 0x0000000804057981 */ /* 0x000ea2000c1e9900 */
[----:B-1----:R-:W-:-:S04]  /*0be0*/  IMAD.WIDE.U32 R22, R22, 0x8, R6 ;  /* 0x0000000816167825 */ /* 0x002fc800078e0006 */
[----:B--2---:R-:W-:-:S04]  /*0bf0*/  FADD R8, R5, R2 ;  /* 0x0000000205087221 */ /* 0x004fc80000000000 */
[----:B------:R-:W-:-:S04]  /*0c00*/  FADD R0, R8, -R2 ;  /* 0x8000000208007221 */ /* 0x000fc80000000000 */
[--C-:B------:R-:W-:Y:S01]  /*0c10*/  FADD R9, R8, -R0.reuse ;  /* 0x8000000008097221 */ /* 0x100fe20000000000 */
[----:B------:R-:W-:-:S03]  /*0c20*/  FADD R0, R5, -R0 ;  /* 0x8000000005007221 */ /* 0x000fc60000000000 */
[----:B------:R-:W-:-:S04]  /*0c30*/  FADD R9, -R9, R2 ;  /* 0x0000000209097221 */ /* 0x000fc80000000100 */
[----:B------:R-:W-:-:S04]  /*0c40*/  FADD R0, R9, R0 ;  /* 0x0000000009007221 */ /* 0x000fc80000000000 */
[----:B------:R-:W-:-:S05]  /*0c50*/  FADD R9, R0, R3 ;  /* 0x0000000300097221 */ /* 0x000fca0000000000 */
[----:B------:R-:W-:Y:S01]  /*0c60*/  STG.E.64 desc[UR8][R22.64+0x8], R8 ;  /* 0x0000080816007986 */ /* 0x000fe2000c101b08 */
[----:B------:R-:W-:Y:S05]  /*0c70*/  EXIT ;  /* 0x000000000000794d */ /* 0x000fea0003800000 */
.L_x_135:
        /* <DEDUP_REMOVED lines=16> */
.L_x_152:


//--------------------- .text.tr_from_hlc_f32     --------------------------
	.section	.text.tr_from_hlc_f32,"ax",@progbits
	.align	128
        .global         tr_from_hlc_f32
        .type           tr_from_hlc_f32,@function
        .size           tr_from_hlc_f32,(.L_x_153 - tr_from_hlc_f32)
        .other          tr_from_hlc_f32,@"STO_CUDA_ENTRY STV_DEFAULT"
tr_from_hlc_f32:
.text.tr_from_hlc_f32:
[----:B------:R-:W-:Y:S01]  /*0000*/  LDC R1, c[0x0][0x37c] ;  /* 0x0000df00ff017b82 */ /* 0x000fe20000000800 */
[----:B------:R-:W0:Y:S07]  /*0010*/  S2R R0, SR_TID.X ;  /* 0x0000000000007919 */ /* 0x000e2e0000002100 */
[----:B------:R-:W0:Y:S01]  /*0020*/  S2UR UR4, SR_CTAID.X ;  /* 0x00000000000479c3 */ /* 0x000e220000002500 */
[----:B------:R-:W1:Y:S07]  /*0030*/  LDCU UR5, c[0x0][0x398] ;  /* 0x00007300ff0577ac */ /* 0x000e6e0008000800 */
[----:B------:R-:W0:Y:S02]  /*0040*/  LDC R17, c[0x0][0x360] ;  /* 0x0000d800ff117b82 */ /* 0x000e240000000800 */
[----:B0-----:R-:W-:-:S05]  /*0050*/  IMAD R0, R17, UR4, R0 ;  /* 0x0000000411007c24 */ /* 0x001fca000f8e0200 */
[----:B-1----:R-:W-:-:S13]  /*0060*/  ISETP.GE.AND P0, PT, R0, UR5, PT ;  /* 0x0000000500007c0c */ /* 0x002fda000bf06270 */
[----:B------:R-:W-:Y:S05]  /*0070*/  @P0 EXIT ;  /* 0x000000000000094d */ /* 0x000fea0003800000 */
[----:B------:R-:W0:Y:S01]  /*0080*/  LDC R21, c[0x0][0x39c] ;  /* 0x0000e700ff157b82 */ /* 0x000e220000000800 */
[----:B------:R-:W1:Y:S01]  /*0090*/  LDCU UR4, c[0x0][0x370] ;  /* 0x00006e00ff0477ac */ /* 0x000e620008000800 */
[----:B------:R-:W2:Y:S06]  /*00a0*/  LDCU.64 UR6, c[0x0][0x358] ;  /* 0x00006b00ff0677ac */ /* 0x000eac0008000a00 */
[----:B------:R-:W3:Y:S01]  /*00b0*/  LDC.64 R2, c[0x0][0x3a0] ;  /* 0x0000e800ff027b82 */ /* 0x000ee20000000a00 */
[----:B------:R-:W4:Y:S07]  /*00c0*/  LDCU UR5, c[0x0][0x398] ;  /* 0x00007300ff0577ac */ /* 0x000f2e0008000800 */
[----:B------:R-:W0:Y:S01]  /*00d0*/  LDC.64 R4, c[0x0][0x380] ;  /* 0x0000e000ff047b82 */ /* 0x000e220000000a00 */
[----:B-1----:R-:W-:-:S07]  /*00e0*/  IMAD R17, R17, UR4, RZ ;  /* 0x0000000411117c24 */ /* 0x002fce000f8e02ff */
[----:B--2---:R-:W1:Y:S02]  /*00f0*/  LDC.64 R6, c[0x0][0x388] ;  /* 0x0000e200ff067b82 */ /* 0x004e640000000a00 */
.L_x_138:
[C---:B0-----:R-:W-:Y:S01]  /*0100*/  ISETP.GE.AND P0, PT, R0.reuse, R21, PT ;  /* 0x000000150000720c */ /* 0x041fe20003f06270 */
[----:B------:R-:W-:Y:S01]  /*0110*/  BSSY.RECONVERGENT B0, `(.L_x_136) ;  /* 0x0000012000007945 */ /* 0x000fe20003800200 */
[----:B------:R-:W-:Y:S02]  /*0120*/  HFMA2 R19, -RZ, RZ, 0, 0 ;  /* 0x00000000ff137431 */ /* 0x000fe400000001ff */
[----:B---3--:R-:W-:-:S09]  /*0130*/  IMAD.WIDE R8, R0, 0x4, R2 ;  /* 0x0000000400087825 */ /* 0x008fd200078e0202 */
[----:B------:R-:W-:Y:S05]  /*0140*/  @!P0 BRA `(.L_x_137) ;  /* 0x0000000000388947 */ /* 0x000fea0003800000 */
[C---:B------:R-:W-:Y:S01]  /*0150*/  ISETP.NE.AND P0, PT, R0.reuse, R21, PT ;  /* 0x000000150000720c */ /* 0x040fe20003f05270 */
[----:B------:R-:W-:Y:S01]  /*0160*/  IMAD.WIDE R10, R0, 0x4, R4 ;  /* 0x00000004000a7825 */ /* 0x000fe200078e0204 */
[----:B------:R-:W-:-:S03]  /*0170*/  MOV R16, RZ ;  /* 0x000000ff00107202 */ /* 0x000fc60000000f00 */
[C---:B-1----:R-:W-:Y:S02]  /*0180*/  IMAD.WIDE R12, R0.reuse, 0x4, R6 ;  /* 0x00000004000c7825 */ /* 0x042fe400078e0206 */
[----:B------:R-:W2:Y:S04]  /*0190*/  LDG.E.CONSTANT R11, desc[UR6][R10.64] ;  /* 0x000000060a0b7981 */ /* 0x000ea8000c1e9900 */
[----:B------:R-:W2:Y:S02]  /*01a0*/  LDG.E.CONSTANT R12, desc[UR6][R12.64] ;  /* 0x000000060c0c7981 */ /* 0x000ea4000c1e9900 */
[----:B------:R-:W0:Y:S02]  /*01b0*/  @P0 LDC.64 R14, c[0x0][0x390] ;  /* 0x0000e400ff0e0b82 */ /* 0x000e240000000a00 */
[----:B0-----:R-:W-:-:S05]  /*01c0*/  @P0 IMAD.WIDE R14, R0, 0x4, R14 ;  /* 0x00000004000e0825 */ /* 0x001fca00078e020e */
[----:B------:R-:W3:Y:S01]  /*01d0*/  @P0 LDG.E.CONSTANT R16, desc[UR6][R14.64+-0x4] ;  /* 0xfffffc060e100981 */ /* 0x000ee2000c1e9900 */
[C---:B--2---:R-:W-:Y:S01]  /*01e0*/  FADD R19, R11.reuse, -R12 ;  /* 0x8000000c0b137221 */ /* 0x044fe20000000000 */
[--C-:B---3--:R-:W-:Y:S01]  /*01f0*/  FADD R18, R11, -R16.reuse ;  /* 0x800000100b127221 */ /* 0x108fe20000000000 */
[----:B------:R-:W-:-:S05]  /*0200*/  FADD R16, R12, -R16 ;  /* 0x800000100c107221 */ /* 0x000fca0000000000 */
[----:B------:R-:W-:-:S04]  /*0210*/  FMNMX3 R16, |R18|, |R16|, R19, !PT ;  /* 0x4000001012107276 */ /* 0x000fc80007800213 */
[----:B------:R-:W-:-:S07]  /*0220*/  FSEL R19, R19, R16, !P0 ;  /* 0x0000001013137208 */ /* 0x000fce0004000000 */
.L_x_137:
[----:B----4-:R-:W-:Y:S05]  /*0230*/  BSYNC.RECONVERGENT B0 ;  /* 0x0000000000007941 */ /* 0x010fea0003800200 */
.L_x_136:
[----:B------:R2:W-:Y:S01]  /*0240*/  STG.E desc[UR6][R8.64], R19 ;  /* 0x0000001308007986 */ /* 0x0005e2000c101906 */
[----:B------:R-:W-:-:S04]  /*0250*/  IADD3 R0, PT, PT, R17, R0, RZ ;  /* 0x0000000011007210 */ /* 0x000fc80007ffe0ff */
[----:B------:R-:W-:-:S13]  /*0260*/  ISETP.GE.AND P0, PT, R0, UR5, PT ;  /* 0x0000000500007c0c */ /* 0x000fda000bf06270 */
[----:B--2---:R-:W-:Y:S05]  /*0270*/  @!P0 BRA `(.L_x_138) ;  /* 0xfffffffc00a08947 */ /* 0x004fea000383ffff */
[----:B------:R-:W-:Y:S05]  /*0280*/  EXIT ;  /* 0x000000000000794d */ /* 0x000fea0003800000 */
.L_x_139:
        /* <DEDUP_REMOVED lines=15> */
.L_x_153:


//--------------------- .nv.shared.reserved.0     --------------------------
	.section	.nv.shared.reserved.0,"aw",@nobits
	.weak		__nv_reservedSMEM_offset_0_alias
	.size		__nv_reservedSMEM_offset_0_alias, 0, 64
	.other		__nv_reservedSMEM_offset_0_alias,@"STO_CUDA_RESERVED_SHARED STV_DEFAULT"
__nv_reservedSMEM_offset_0_alias:
	.zero		0
	.zero		64


//--------------------- .nv.shared.atr_batch_from_tr_prefix_f32 --------------------------
	.section	.nv.shared.atr_batch_from_tr_prefix_f32,"aw",@nobits
	.sectionflags	@""
	.align	4
.nv.shared.atr_batch_from_tr_prefix_f32:
	.zero		1152


//--------------------- .nv.shared.atr_batch_f32  --------------------------
	.section	.nv.shared.atr_batch_f32,"aw",@nobits
	.sectionflags	@""
	.align	4
.nv.shared.atr_batch_f32:
	.zero		1152


//--------------------- .nv.shared.atr_batch_unified_f32 --------------------------
	.section	.nv.shared.atr_batch_unified_f32,"aw",@nobits
	.sectionflags	@""
	.align	4
.nv.shared.atr_batch_unified_f32:
	.zero		1152


//--------------------- .nv.constant0.atr_many_series_one_param_f32 --------------------------
	.section	.nv.constant0.atr_many_series_one_param_f32,"a",@progbits
	.sectionflags	@""
	.align	4
.nv.constant0.atr_many_series_one_param_f32:
	.zero		952


//--------------------- .nv.constant0.atr_batch_from_tr_prefix_f32 --------------------------
	.section	.nv.constant0.atr_batch_from_tr_prefix_f32,"a",@progbits
	.sectionflags	@""
	.align	4
.nv.constant0.atr_batch_from_tr_prefix_f32:
	.zero		960


//--------------------- .nv.constant0.atr_batch_f32 --------------------------
	.section	.nv.constant0.atr_batch_f32,"a",@progbits
	.sectionflags	@""
	.align	4
.nv.constant0.atr_batch_f32:
	.zero		968


//--------------------- .nv.constant0.atr_batch_unified_f32 --------------------------
	.section	.nv.constant0.atr_batch_unified_f32,"a",@progbits
	.sectionflags	@""
	.align	4
.nv.constant0.atr_batch_unified_f32:
	.zero		984


//--------------------- .nv.constant0.exclusive_prefix_float2_from_tr --------------------------
	.section	.nv.constant0.exclusive_prefix_float2_from_tr,"a",@progbits
	.sectionflags	@""
	.align	4
.nv.constant0.exclusive_prefix_float2_from_tr:
	.zero		920


//--------------------- .nv.constant0.tr_from_hlc_f32 --------------------------
	.section	.nv.constant0.tr_from_hlc_f32,"a",@progbits
	.sectionflags	@""
	.align	4
.nv.constant0.tr_from_hlc_f32:
	.zero		936


//--------------------- SYMBOLS --------------------------

	.type		.nv.reservedSmem.offset0,@object
	.size		.nv.reservedSmem.offset0,0x4
	.type		.nv.reservedSmem.cap,@object
	.size		.nv.reservedSmem.cap,0x4
